// auto-generated by cutlass_sweep.gemm — config: {"arch": "sm_90", "cluster_m": 1, "cluster_n": 1, "dtype": "bf16", "dtype_b": "bf16", "layout": "nt", "stages": 0, "tile_k": 16, "tile_m": 192, "tile_n": 512}
#include "cutlass/cutlass.h"
#include "cutlass/gemm/collective/collective_builder.hpp"
#include "cutlass/gemm/device/gemm_universal_adapter.h"
#include "cutlass/gemm/kernel/gemm_universal.hpp"
#include "cutlass/epilogue/collective/collective_builder.hpp"

using ElemA = cutlass::bfloat16_t;
using ElemB = cutlass::bfloat16_t;
using ElemCD = cutlass::bfloat16_t;
using Acc  = float;
using TileShape    = cute::Shape<cute::_192, cute::_512, cute::_16>;
using ClusterShape = cute::Shape<cute::_1, cute::_1, cute::_1>;

using CollectiveEpilogue = typename cutlass::epilogue::collective::CollectiveBuilder<
    cutlass::arch::Sm90, cutlass::arch::OpClassTensorOp,
    TileShape, ClusterShape,
    cutlass::epilogue::collective::EpilogueTileAuto,
    Acc, Acc,
    ElemCD, cutlass::layout::RowMajor, 128 / cutlass::sizeof_bits<ElemCD>::value,
    ElemCD, cutlass::layout::RowMajor, 128 / cutlass::sizeof_bits<ElemCD>::value,
    cutlass::epilogue::collective::EpilogueScheduleAuto
  >::CollectiveOp;

using CollectiveMainloop = typename cutlass::gemm::collective::CollectiveBuilder<
    cutlass::arch::Sm90, cutlass::arch::OpClassTensorOp,
    ElemA, cutlass::layout::RowMajor, 128 / cutlass::sizeof_bits<ElemA>::value,
    ElemB, cutlass::layout::ColumnMajor, 128 / cutlass::sizeof_bits<ElemB>::value,
    Acc,
    TileShape, ClusterShape,
    cutlass::gemm::collective::StageCountAutoCarveout<static_cast<int>(sizeof(typename CollectiveEpilogue::SharedStorage))>,
    cutlass::gemm::collective::KernelScheduleAuto
  >::CollectiveOp;

using GemmKernel = cutlass::gemm::kernel::GemmUniversal<
    cute::Shape<int,int,int,int>,
    CollectiveMainloop,
    CollectiveEpilogue
>;
using Gemm = cutlass::gemm::device::GemmUniversalAdapter<GemmKernel>;

// Force the device kernel symbol into the cubin without needing a host main.
auto* _anchor = &cutlass::device_kernel<GemmKernel>;


// ===== COMPILED SASS (sm_90a) =====

	.target	sm_90a

	.elftype	@"ET_EXEC"


//--------------------- .note.nv.tkinfo           --------------------------
	.section	.note.nv.tkinfo,"",@"SHT_NOTE"
	.sectionflags	@"SHF_NOTE_NV_TKINFO"
	.tkinfo
        /*0018*/ 	.word	0x00000002
        /*0030*/ 	.string	""
        /*0030*/ 	.string	"ptxas"
        /*0030*/ 	.string	"Cuda compilation tools, release 13.0, V13.0.88"
        /*0030*/ 	.string	"Build cuda_13.0.r13.0/compiler.36424714_0"
        /*0030*/ 	.string	"-arch sm_90a -m 64 "



//--------------------- .note.nv.cuinfo           --------------------------
	.section	.note.nv.cuinfo,"",@"SHT_NOTE"
	.sectionflags	@"SHF_NOTE_NV_CUINFO"
        /*0018*/ 	.short	0x0002
        /*001a*/ 	.short	0x005a
        /*001c*/ 	.short	0x0082
	.zero		2


//--------------------- .nv.info                  --------------------------
	.section	.nv.info,"",@"SHT_CUDA_INFO"
	.align	4


	//----- nvinfo : EIATTR_REGCOUNT
	.align		4
        /*0000*/ 	.byte	0x04, 0x2f
        /*0002*/ 	.short	(.L_15 - .L_14)
	.align		4
.L_14:
        /*0004*/ 	.word	index@(_ZN7cutlass13device_kernelINS_4gemm6kernel13GemmUniversalIN4cute5tupleIJiiiiEEENS1_10collective13CollectiveMmaINS1_34MainloopSm90TmaGmmaWarpSpecializedILi10ENS5_IJNS4_1CILi1EEESB_SB_EEENS1_35KernelTmaWarpSpecializedCooperativeEEENS5_IJNSA_ILi192EEENSA_ILi512EEENSA_ILi16EEEEEENS_10bfloat16_tENS5_IJlSB_lEEESJ_SK_NS4_8TiledMMAINS4_8MMA_AtomIJNS4_4SM904GMMA28MMA_64x256x16_F32BF16BF16_SSILNSO_5MajorE0ELSQ_0ELNSO_7ScaleInE1ELSR_1EEEEEENS4_6LayoutINS5_IJNSA_ILi2EEESB_SB_EEENS5_IJSB_NSA_ILi0EEESX_EEEEENS5_IJNS4_10UnderscoreES10_S10_EEEEENS4_13SM90_TMA_LOADENS4_14ComposedLayoutINS4_7SwizzleILi1ELi4ELi3EEENS4_18smem_ptr_flag_bitsILi16EEENSU_INS5_IJNSA_ILi8EEESH_EEENS5_IJSH_SB_EEEEEEEvNS4_8identityES13_S1D_vS1E_EENS_8epilogue10collective6detail29Sm90TmaWarpSpecializedAdapterINS1H_15DefaultEpilogueISJ_SK_SK_NS1G_6thread17LinearCombinationISJ_Li1EffLNS1L_9ScaleType4KindE0ELNS_15FloatRoundStyleE2ESJ_EENS1_15EpilogueDefaultEEEEEvvEEEEvNT_6ParamsE)
        /*0008*/ 	.word	0x000000a8


	//----- nvinfo : EIATTR_FRAME_SIZE
	.align		4
.L_15:
        /*000c*/ 	.byte	0x04, 0x11
        /*000e*/ 	.short	(.L_17 - .L_16)
	.align		4
.L_16:
        /*0010*/ 	.word	index@(_ZN7cutlass13device_kernelINS_4gemm6kernel13GemmUniversalIN4cute5tupleIJiiiiEEENS1_10collective13CollectiveMmaINS1_34MainloopSm90TmaGmmaWarpSpecializedILi10ENS5_IJNS4_1CILi1EEESB_SB_EEENS1_35KernelTmaWarpSpecializedCooperativeEEENS5_IJNSA_ILi192EEENSA_ILi512EEENSA_ILi16EEEEEENS_10bfloat16_tENS5_IJlSB_lEEESJ_SK_NS4_8TiledMMAINS4_8MMA_AtomIJNS4_4SM904GMMA28MMA_64x256x16_F32BF16BF16_SSILNSO_5MajorE0ELSQ_0ELNSO_7ScaleInE1ELSR_1EEEEEENS4_6LayoutINS5_IJNSA_ILi2EEESB_SB_EEENS5_IJSB_NSA_ILi0EEESX_EEEEENS5_IJNS4_10UnderscoreES10_S10_EEEEENS4_13SM90_TMA_LOADENS4_14ComposedLayoutINS4_7SwizzleILi1ELi4ELi3EEENS4_18smem_ptr_flag_bitsILi16EEENSU_INS5_IJNSA_ILi8EEESH_EEENS5_IJSH_SB_EEEEEEEvNS4_8identityES13_S1D_vS1E_EENS_8epilogue10collective6detail29Sm90TmaWarpSpecializedAdapterINS1H_15DefaultEpilogueISJ_SK_SK_NS1G_6thread17LinearCombinationISJ_Li1EffLNS1L_9ScaleType4KindE0ELNS_15FloatRoundStyleE2ESJ_EENS1_15EpilogueDefaultEEEEEvvEEEEvNT_6ParamsE)
        /*0014*/ 	.word	0x00000970


	//----- nvinfo : EIATTR_MIN_STACK_SIZE
	.align		4
.L_17:
        /*0018*/ 	.byte	0x04, 0x12
        /*001a*/ 	.short	(.L_19 - .L_18)
	.align		4
.L_18:
        /*001c*/ 	.word	index@(_ZN7cutlass13device_kernelINS_4gemm6kernel13GemmUniversalIN4cute5tupleIJiiiiEEENS1_10collective13CollectiveMmaINS1_34MainloopSm90TmaGmmaWarpSpecializedILi10ENS5_IJNS4_1CILi1EEESB_SB_EEENS1_35KernelTmaWarpSpecializedCooperativeEEENS5_IJNSA_ILi192EEENSA_ILi512EEENSA_ILi16EEEEEENS_10bfloat16_tENS5_IJlSB_lEEESJ_SK_NS4_8TiledMMAINS4_8MMA_AtomIJNS4_4SM904GMMA28MMA_64x256x16_F32BF16BF16_SSILNSO_5MajorE0ELSQ_0ELNSO_7ScaleInE1ELSR_1EEEEEENS4_6LayoutINS5_IJNSA_ILi2EEESB_SB_EEENS5_IJSB_NSA_ILi0EEESX_EEEEENS5_IJNS4_10UnderscoreES10_S10_EEEEENS4_13SM90_TMA_LOADENS4_14ComposedLayoutINS4_7SwizzleILi1ELi4ELi3EEENS4_18smem_ptr_flag_bitsILi16EEENSU_INS5_IJNSA_ILi8EEESH_EEENS5_IJSH_SB_EEEEEEEvNS4_8identityES13_S1D_vS1E_EENS_8epilogue10collective6detail29Sm90TmaWarpSpecializedAdapterINS1H_15DefaultEpilogueISJ_SK_SK_NS1G_6thread17LinearCombinationISJ_Li1EffLNS1L_9ScaleType4KindE0ELNS_15FloatRoundStyleE2ESJ_EENS1_15EpilogueDefaultEEEEEvvEEEEvNT_6ParamsE)
        /*0020*/ 	.word	0x00000970
.L_19:


//--------------------- .nv.compat                --------------------------
	.section	.nv.compat,"",@"SHT_CUDA_COMPAT_INFO"
	.align	4
        /*0000*/ 	.byte	0x02, 0x09, 0x01, 0x00, 0x02, 0x02, 0x04, 0x00, 0x02, 0x05, 0x05, 0x00, 0x03, 0x07, 0x01, 0x01
        /*0010*/ 	.byte	0x02, 0x03, 0x01, 0x00, 0x02, 0x06, 0x01, 0x00, 0x04, 0x0b, 0x08, 0x00, 0x00, 0x00, 0x00, 0x00
        /*0020*/ 	.byte	0x00, 0x00, 0x00, 0x00


//--------------------- .nv.info._ZN7cutlass13device_kernelINS_4gemm6kernel13GemmUniversalIN4cute5tupleIJiiiiEEENS1_10collective13CollectiveMmaINS1_34MainloopSm90TmaGmmaWarpSpecializedILi10ENS5_IJNS4_1CILi1EEESB_SB_EEENS1_35KernelTmaWarpSpecializedCooperativeEEENS5_IJNSA_ILi192EEENSA_ILi512EEENSA_ILi16EEEEEENS_10bfloat16_tENS5_IJlSB_lEEESJ_SK_NS4_8TiledMMAINS4_8MMA_AtomIJNS4_4SM904GMMA28MMA_64x256x16_F32BF16BF16_SSILNSO_5MajorE0ELSQ_0ELNSO_7ScaleInE1ELSR_1EEEEEENS4_6LayoutINS5_IJNSA_ILi2EEESB_SB_EEENS5_IJSB_NSA_ILi0EEESX_EEEEENS5_IJNS4_10UnderscoreES10_S10_EEEEENS4_13SM90_TMA_LOADENS4_14ComposedLayoutINS4_7SwizzleILi1ELi4ELi3EEENS4_18smem_ptr_flag_bitsILi16EEENSU_INS5_IJNSA_ILi8EEESH_EEENS5_IJSH_SB_EEEEEEEvNS4_8identityES13_S1D_vS1E_EENS_8epilogue10collective6detail29Sm90TmaWarpSpecializedAdapterINS1H_15DefaultEpilogueISJ_SK_SK_NS1G_6thread17LinearCombinationISJ_Li1EffLNS1L_9ScaleType4KindE0ELNS_15FloatRoundStyleE2ESJ_EENS1_15EpilogueDefaultEEEEEvvEEEEvNT_6ParamsE --------------------------
	.section	.nv.info._ZN7cutlass13device_kernelINS_4gemm6kernel13GemmUniversalIN4cute5tupleIJiiiiEEENS1_10collective13CollectiveMmaINS1_34MainloopSm90TmaGmmaWarpSpecializedILi10ENS5_IJNS4_1CILi1EEESB_SB_EEENS1_35KernelTmaWarpSpecializedCooperativeEEENS5_IJNSA_ILi192EEENSA_ILi512EEENSA_ILi16EEEEEENS_10bfloat16_tENS5_IJlSB_lEEESJ_SK_NS4_8TiledMMAINS4_8MMA_AtomIJNS4_4SM904GMMA28MMA_64x256x16_F32BF16BF16_SSILNSO_5MajorE0ELSQ_0ELNSO_7ScaleInE1ELSR_1EEEEEENS4_6LayoutINS5_IJNSA_ILi2EEESB_SB_EEENS5_IJSB_NSA_ILi0EEESX_EEEEENS5_IJNS4_10UnderscoreES10_S10_EEEEENS4_13SM90_TMA_LOADENS4_14ComposedLayoutINS4_7SwizzleILi1ELi4ELi3EEENS4_18smem_ptr_flag_bitsILi16EEENSU_INS5_IJNSA_ILi8EEESH_EEENS5_IJSH_SB_EEEEEEEvNS4_8identityES13_S1D_vS1E_EENS_8epilogue10collective6detail29Sm90TmaWarpSpecializedAdapterINS1H_15DefaultEpilogueISJ_SK_SK_NS1G_6thread17LinearCombinationISJ_Li1EffLNS1L_9ScaleType4KindE0ELNS_15FloatRoundStyleE2ESJ_EENS1_15EpilogueDefaultEEEEEvvEEEEvNT_6ParamsE,"",@"SHT_CUDA_INFO"
	.sectionflags	@""
	.align	4


	//----- nvinfo : EIATTR_CUDA_API_VERSION
	.align		4
        /*0000*/ 	.byte	0x04, 0x37
        /*0002*/ 	.short	(.L_21 - .L_20)
.L_20:
        /*0004*/ 	.word	0x00000082


	//----- nvinfo : EIATTR_KPARAM_INFO
	.align		4
.L_21:
        /*0008*/ 	.byte	0x04, 0x17
        /*000a*/ 	.short	(.L_23 - .L_22)
.L_22:
        /*000c*/ 	.word	0x00000000
        /*0010*/ 	.short	0x0000
        /*0012*/ 	.short	0x0070
        /*0014*/ 	.byte	0x00, 0xf0, 0x01, 0x10


	//----- nvinfo : EIATTR_SPARSE_MMA_MASK
	.align		4
.L_23:
        /*0018*/ 	.byte	0x03, 0x50
        /*001a*/ 	.short	0x0000


	//----- nvinfo : EIATTR_MAXREG_COUNT
	.align		4
        /*001c*/ 	.byte	0x03, 0x1b
        /*001e*/ 	.short	0x00a8


	//----- nvinfo : EIATTR_NUM_BARRIERS
	.align		4
        /*0020*/ 	.byte	0x02, 0x4c
        /*0022*/ 	.byte	0x01
	.zero		1


	//----- nvinfo : EIATTR_EXTERNS
	.align		4
        /*0024*/ 	.byte	0x04, 0x0f
        /*0026*/ 	.short	(.L_25 - .L_24)


	//   ....[0]....
	.align		4
.L_24:
        /*0028*/ 	.word	index@(__assertfail)


	//----- nvinfo : EIATTR_ANNOTATIONS
	.align		4
.L_25:
        /*002c*/ 	.byte	0x04, 0x55
        /*002e*/ 	.short	(.L_27 - .L_26)


	//   ....[0]....
.L_26:
        /*0030*/ 	.word	0x00000001
        /*0034*/ 	.byte	0xb0, 0x06, 0x00, 0x00, 0x01, 0x00, 0x00, 0x00, 0xc0, 0x06, 0x00, 0x00, 0x01, 0x00, 0x00, 0x00
        /* <DEDUP_REMOVED lines=809> */
        /*32d4*/ 	.byte	0x90, 0x9b, 0x02, 0x00, 0x01, 0x00, 0x00, 0x00, 0xb0, 0xa1, 0x02, 0x00


	//----- nvinfo : EIATTR_MERCURY_ISA_VERSION
	.align		4
.L_27:
        /*32e0*/ 	.byte	0x03, 0x5f
        /*32e2*/ 	.short	0x0101


	//----- nvinfo : EIATTR_INT_WARP_WIDE_INSTR_OFFSETS
	.align		4
        /*32e4*/ 	.byte	0x04, 0x31
        /*32e6*/ 	.short	(.L_29 - .L_28)


	//   ....[0]....
.L_28:
        /*32e8*/ 	.word	0x000004d0


	//   ....[1]....
        /*32ec*/ 	.word	0x000004e0


	//   ....[2]....
        /*32f0*/ 	.word	0x000005f0


	//----- nvinfo : EIATTR_COOP_GROUP_MASK_REGIDS
	.align		4
.L_29:
        /*32f4*/ 	.byte	0x04, 0x29
        /*32f6*/ 	.short	(.L_31 - .L_30)


	//   ....[0]....
.L_30:
        /*32f8*/ 	.word	0xffffffff


	//   ....[1]....
        /*32fc*/ 	.word	0xffffffff


	//   ....[2]....
        /*3300*/ 	.word	0xffffffff


	//   ....[3]....
        /*3304*/ 	.word	0xffffffff


	//   ....[4]....
        /*3308*/ 	.word	0xffffffff


	//----- nvinfo : EIATTR_COOP_GROUP_INSTR_OFFSETS
	.align		4
.L_31:
        /*330c*/ 	.byte	0x04, 0x28
        /*330e*/ 	.short	(.L_33 - .L_32)


	//   ....[0]....
.L_32:
        /*3310*/ 	.word	0x00000070


	//   ....[1]....
        /*3314*/ 	.word	0x00000080


	//   ....[2]....
        /*3318*/ 	.word	0x00000140


	//   ....[3]....
        /*331c*/ 	.word	0x000003c0


	//   ....[4]....
        /*3320*/ 	.word	0x00001110


	//----- nvinfo : EIATTR_REG_RECONFIG
	.align		4
.L_33:
        /*3324*/ 	.byte	0x01, 0x54
	.zero		2


	//----- nvinfo : EIATTR_SYSCALL_OFFSETS
	.align		4
        /*3328*/ 	.byte	0x04, 0x46
        /*332a*/ 	.short	(.L_35 - .L_34)


	//   ....[0]....
.L_34:
        /*332c*/ 	.word	0x000012c0


	//----- nvinfo : EIATTR_MBARRIER_INSTR_OFFSETS
	.align		4
.L_35:
        /*3330*/ 	.byte	0x04, 0x39
        /*3332*/ 	.short	(.L_37 - .L_36)


	//   ....[0]....
.L_36:
        /*3334*/ 	.word	0x00000260
        /*3338*/ 	.word	0x000000ff
        /*333c*/ 	.word	0x00000000
        /*3340*/ 	.short	0x0100
        /*3342*/ 	.byte	0x08
	.zero		1


	//   ....[1]....
        /*3344*/ 	.word	0x00000270
        /*3348*/ 	.word	0x000000ff
        /*334c*/ 	.word	0x00000050
        /*3350*/ 	.short	0x0100
        /*3352*/ 	.byte	0x08
	.zero		1


	//   ....[2]....
        /*3354*/ 	.word	0x00000280
        /*3358*/ 	.word	0x000000ff
        /*335c*/ 	.word	0x00000008
        /*3360*/ 	.short	0x0100
        /*3362*/ 	.byte	0x08
	.zero		1


	//   ....[3]....
        /*3364*/ 	.word	0x00000290
        /*3368*/ 	.word	0x000000ff
        /*336c*/ 	.word	0x00000058
        /*3370*/ 	.short	0x0100
        /*3372*/ 	.byte	0x08
	.zero		1


	//   ....[4]....
        /*3374*/ 	.word	0x000002a0
        /*3378*/ 	.word	0x000000ff
        /*337c*/ 	.word	0x00000010
        /*3380*/ 	.short	0x0100
        /*3382*/ 	.byte	0x08
	.zero		1


	//   ....[5]....
        /*3384*/ 	.word	0x000002b0
        /*3388*/ 	.word	0x000000ff
        /*338c*/ 	.word	0x00000060
        /*3390*/ 	.short	0x0100
        /*3392*/ 	.byte	0x08
	.zero		1


	//   ....[6]....
        /*3394*/ 	.word	0x000002c0
        /*3398*/ 	.word	0x000000ff
        /*339c*/ 	.word	0x00000018
        /*33a0*/ 	.short	0x0100
        /*33a2*/ 	.byte	0x08
	.zero		1


	//   ....[7]....
        /*33a4*/ 	.word	0x000002d0
        /*33a8*/ 	.word	0x000000ff
        /*33ac*/ 	.word	0x00000068
        /*33b0*/ 	.short	0x0100
        /*33b2*/ 	.byte	0x08
	.zero		1


	//   ....[8]....
        /*33b4*/ 	.word	0x000002e0
        /*33b8*/ 	.word	0x000000ff
        /*33bc*/ 	.word	0x00000020
        /*33c0*/ 	.short	0x0100
        /*33c2*/ 	.byte	0x08
	.zero		1


	//   ....[9]....
        /*33c4*/ 	.word	0x000002f0
        /*33c8*/ 	.word	0x000000ff
        /*33cc*/ 	.word	0x00000070
        /*33d0*/ 	.short	0x0100
        /*33d2*/ 	.byte	0x08
	.zero		1


	//   ....[10]....
        /*33d4*/ 	.word	0x00000300
        /*33d8*/ 	.word	0x000000ff
        /*33dc*/ 	.word	0x00000028
        /*33e0*/ 	.short	0x0100
        /*33e2*/ 	.byte	0x08
	.zero		1


	//   ....[11]....
        /*33e4*/ 	.word	0x00000310
        /*33e8*/ 	.word	0x000000ff
        /*33ec*/ 	.word	0x00000078
        /*33f0*/ 	.short	0x0100
        /*33f2*/ 	.byte	0x08
	.zero		1


	//   ....[12]....
        /*33f4*/ 	.word	0x00000320
        /*33f8*/ 	.word	0x000000ff
        /*33fc*/ 	.word	0x00000030
        /*3400*/ 	.short	0x0100
        /*3402*/ 	.byte	0x08
	.zero		1


	//   ....[13]....
        /*3404*/ 	.word	0x00000330
        /*3408*/ 	.word	0x000000ff
        /*340c*/ 	.word	0x00000080
        /*3410*/ 	.short	0x0100
        /*3412*/ 	.byte	0x08
	.zero		1


	//   ....[14]....
        /*3414*/ 	.word	0x00000340
        /*3418*/ 	.word	0x000000ff
        /*341c*/ 	.word	0x00000038
        /*3420*/ 	.short	0x0100
        /*3422*/ 	.byte	0x08
	.zero		1


	//   ....[15]....
        /*3424*/ 	.word	0x00000350
        /*3428*/ 	.word	0x000000ff
        /*342c*/ 	.word	0x00000088
        /*3430*/ 	.short	0x0100
        /*3432*/ 	.byte	0x08
	.zero		1


	//   ....[16]....
        /*3434*/ 	.word	0x00000360
        /*3438*/ 	.word	0x000000ff
        /*343c*/ 	.word	0x00000040
        /*3440*/ 	.short	0x0100
        /*3442*/ 	.byte	0x08
	.zero		1


	//   ....[17]....
        /*3444*/ 	.word	0x00000370
        /*3448*/ 	.word	0x000000ff
        /*344c*/ 	.word	0x00000090
        /*3450*/ 	.short	0x0100
        /*3452*/ 	.byte	0x08
	.zero		1


	//   ....[18]....
        /*3454*/ 	.word	0x00000380
        /*3458*/ 	.word	0x000000ff
        /*345c*/ 	.word	0x00000048
        /*3460*/ 	.short	0x0100
        /*3462*/ 	.byte	0x08
	.zero		1


	//   ....[19]....
        /*3464*/ 	.word	0x00000390
        /*3468*/ 	.word	0x000000ff
        /*346c*/ 	.word	0x00000098
        /*3470*/ 	.short	0x0100
        /*3472*/ 	.byte	0x08
	.zero		1


	//   ....[20]....
        /*3474*/ 	.word	0x00000650
        /*3478*/ 	.word	0x000000ff
        /*347c*/ 	.word	0x000000b0
        /*3480*/ 	.short	0x0100
        /*3482*/ 	.byte	0x06
	.zero		1


	//   ....[21]....
        /*3484*/ 	.word	0x000006d0
        /*3488*/ 	.word	0x000000ff
        /*348c*/ 	.word	0x000000b8
        /*3490*/ 	.short	0x0100
        /*3492*/ 	.byte	0x06
	.zero		1


	//   ....[22]....
        /*3494*/ 	.word	0x00001360
        /*3498*/ 	.word	0x00000003
        /*349c*/ 	.word	0x00000000
        /*34a0*/ 	.short	0x010a
        /*34a2*/ 	.byte	0x3f
	.zero		1


	//   ....[23]....
        /*34a4*/ 	.word	0x000013a0
        /*34a8*/ 	.word	0x00000003
        /*34ac*/ 	.word	0x00000000
        /*34b0*/ 	.short	0x010a
        /*34b2*/ 	.byte	0x3f
	.zero		1


	//   ....[24]....
        /*34b4*/ 	.word	0x00002580
        /*34b8*/ 	.word	0x000000ff
        /*34bc*/ 	.word	0x00000000
        /*34c0*/ 	.short	0x010a
        /*34c2*/ 	.byte	0x04
	.zero		1


	//   ....[25]....
        /*34c4*/ 	.word	0x000025c0
        /*34c8*/ 	.word	0x000000ff
        /*34cc*/ 	.word	0x00000000
        /*34d0*/ 	.short	0x010a
        /*34d2*/ 	.byte	0x04
	.zero		1


	//   ....[26]....
        /*34d4*/ 	.word	0x00004d40
        /*34d8*/ 	.word	0x000000ff
        /*34dc*/ 	.word	0x00000000
        /*34e0*/ 	.short	0x0101
        /*34e2*/ 	.byte	0x04
	.zero		1


	//   ....[27]....
        /*34e4*/ 	.word	0x00004f00
        /*34e8*/ 	.word	0x00000000
        /*34ec*/ 	.word	0x00000000
        /*34f0*/ 	.short	0x0101
        /*34f2*/ 	.byte	0x3f
	.zero		1


	//   ....[28]....
        /*34f4*/ 	.word	0x00029730
        /*34f8*/ 	.word	0x0000000d
        /*34fc*/ 	.word	0x00000050
        /*3500*/ 	.short	0x010a
        /*3502*/ 	.byte	0x3f
	.zero		1


	//   ....[29]....
        /*3504*/ 	.word	0x00029aa0
        /*3508*/ 	.word	0x00000002
        /*350c*/ 	.word	0x000000b8
        /*3510*/ 	.short	0x0101
        /*3512*/ 	.byte	0x3f
	.zero		1


	//   ....[30]....
        /*3514*/ 	.word	0x0002a260
        /*3518*/ 	.word	0x00000005
        /*351c*/ 	.word	0x00000000
        /*3520*/ 	.short	0x010a
        /*3522*/ 	.byte	0x3f
	.zero		1


	//   ....[31]....
        /*3524*/ 	.word	0x0002a2f0
        /*3528*/ 	.word	0x00000007
        /*352c*/ 	.word	0x00000000
        /*3530*/ 	.short	0x010a
        /*3532*/ 	.byte	0x3f
	.zero		1


	//   ....[32]....
        /*3534*/ 	.word	0x0002a380
        /*3538*/ 	.word	0x00000007
        /*353c*/ 	.word	0x00000000
        /*3540*/ 	.short	0x010a
        /*3542*/ 	.byte	0x3f
	.zero		1


	//   ....[33]....
        /*3544*/ 	.word	0x0002a410
        /*3548*/ 	.word	0x00000007
        /*354c*/ 	.word	0x00000000
        /*3550*/ 	.short	0x010a
        /*3552*/ 	.byte	0x3f
	.zero		1


	//   ....[34]....
        /*3554*/ 	.word	0x0002a4a0
        /*3558*/ 	.word	0x00000007
        /*355c*/ 	.word	0x00000000
        /*3560*/ 	.short	0x010a
        /*3562*/ 	.byte	0x3f
	.zero		1


	//   ....[35]....
        /*3564*/ 	.word	0x0002a530
        /*3568*/ 	.word	0x00000007
        /*356c*/ 	.word	0x00000000
        /*3570*/ 	.short	0x010a
        /*3572*/ 	.byte	0x3f
	.zero		1


	//   ....[36]....
        /*3574*/ 	.word	0x0002a5c0
        /*3578*/ 	.word	0x00000007
        /*357c*/ 	.word	0x00000000
        /*3580*/ 	.short	0x010a
        /*3582*/ 	.byte	0x3f
	.zero		1


	//   ....[37]....
        /*3584*/ 	.word	0x0002a650
        /*3588*/ 	.word	0x00000007
        /*358c*/ 	.word	0x00000000
        /*3590*/ 	.short	0x010a
        /*3592*/ 	.byte	0x3f
	.zero		1


	//   ....[38]....
        /*3594*/ 	.word	0x0002a6e0
        /*3598*/ 	.word	0x00000007
        /*359c*/ 	.word	0x00000000
        /*35a0*/ 	.short	0x010a
        /*35a2*/ 	.byte	0x3f
	.zero		1


	//   ....[39]....
        /*35a4*/ 	.word	0x0002a770
        /*35a8*/ 	.word	0x00000003
        /*35ac*/ 	.word	0x00000000
        /*35b0*/ 	.short	0x010a
        /*35b2*/ 	.byte	0x3f
	.zero		1


	//   ....[40]....
        /*35b4*/ 	.word	0x0002a7d0
        /*35b8*/ 	.word	0x00000003
        /*35bc*/ 	.word	0x00000000
        /*35c0*/ 	.short	0x010a
        /*35c2*/ 	.byte	0x3f
	.zero		1


	//   ....[41]....
        /*35c4*/ 	.word	0x0002a830
        /*35c8*/ 	.word	0x00000006
        /*35cc*/ 	.word	0x00000000
        /*35d0*/ 	.short	0x010a
        /*35d2*/ 	.byte	0x3f
	.zero		1


	//   ....[42]....
        /*35d4*/ 	.word	0x0002a900
        /*35d8*/ 	.word	0x0000000d
        /*35dc*/ 	.word	0x00000050
        /*35e0*/ 	.short	0x010a
        /*35e2*/ 	.byte	0x3f
	.zero		1


	//   ....[43]....
        /*35e4*/ 	.word	0x0002a9d0
        /*35e8*/ 	.word	0x00000005
        /*35ec*/ 	.word	0x00000000
        /*35f0*/ 	.short	0x010a
        /*35f2*/ 	.byte	0x3f
	.zero		1


	//   ....[44]....
        /*35f4*/ 	.word	0x0002aa20
        /*35f8*/ 	.word	0x00000007
        /*35fc*/ 	.word	0x00000000
        /*3600*/ 	.short	0x010a
        /*3602*/ 	.byte	0x3f
	.zero		1


	//   ....[45]....
        /*3604*/ 	.word	0x0002aa70
        /*3608*/ 	.word	0x00000007
        /*360c*/ 	.word	0x00000000
        /*3610*/ 	.short	0x010a
        /*3612*/ 	.byte	0x3f
	.zero		1


	//   ....[46]....
        /*3614*/ 	.word	0x0002aac0
        /*3618*/ 	.word	0x00000007
        /*361c*/ 	.word	0x00000000
        /*3620*/ 	.short	0x010a
        /*3622*/ 	.byte	0x3f
	.zero		1


	//   ....[47]....
        /*3624*/ 	.word	0x0002ab10
        /*3628*/ 	.word	0x00000007
        /*362c*/ 	.word	0x00000000
        /*3630*/ 	.short	0x010a
        /*3632*/ 	.byte	0x3f
	.zero		1


	//   ....[48]....
        /*3634*/ 	.word	0x0002ab60
        /*3638*/ 	.word	0x00000007
        /*363c*/ 	.word	0x00000000
        /*3640*/ 	.short	0x010a
        /*3642*/ 	.byte	0x3f
	.zero		1


	//   ....[49]....
        /*3644*/ 	.word	0x0002abb0
        /*3648*/ 	.word	0x00000007
        /*364c*/ 	.word	0x00000000
        /*3650*/ 	.short	0x010a
        /*3652*/ 	.byte	0x3f
	.zero		1


	//   ....[50]....
        /*3654*/ 	.word	0x0002ac00
        /*3658*/ 	.word	0x00000007
        /*365c*/ 	.word	0x00000000
        /*3660*/ 	.short	0x010a
        /*3662*/ 	.byte	0x3f
	.zero		1


	//   ....[51]....
        /*3664*/ 	.word	0x0002ac50
        /*3668*/ 	.word	0x00000007
        /*366c*/ 	.word	0x00000000
        /*3670*/ 	.short	0x010a
        /*3672*/ 	.byte	0x3f
	.zero		1


	//----- nvinfo : EIATTR_NUM_MBARRIERS
	.align		4
.L_37:
        /*3674*/ 	.byte	0x03, 0x38
        /*3676*/ 	.short	0x0016


	//----- nvinfo : EIATTR_EXIT_INSTR_OFFSETS
	.align		4
        /*3678*/ 	.byte	0x04, 0x1c
        /*367a*/ 	.short	(.L_39 - .L_38)


	//   ....[0]....
.L_38:
        /*367c*/ 	.word	0x00000730


	//   ....[1]....
        /*3680*/ 	.word	0x00001030


	//   ....[2]....
        /*3684*/ 	.word	0x00028d40


	//   ....[3]....
        /*3688*/ 	.word	0x000293c0


	//   ....[4]....
        /*368c*/ 	.word	0x0002a7c0


	//----- nvinfo : EIATTR_MAX_THREADS
	.align		4
.L_39:
        /*3690*/ 	.byte	0x04, 0x05
        /*3692*/ 	.short	(.L_41 - .L_40)
.L_40:
        /*3694*/ 	.word	0x00000180
        /*3698*/ 	.word	0x00000001
        /*369c*/ 	.word	0x00000001


	//----- nvinfo : EIATTR_CRS_STACK_SIZE
	.align		4
.L_41:
        /*36a0*/ 	.byte	0x04, 0x1e
        /*36a2*/ 	.short	(.L_43 - .L_42)
.L_42:
        /*36a4*/ 	.word	0x00000000


	//----- nvinfo : EIATTR_CBANK_PARAM_SIZE
	.align		4
.L_43:
        /*36a8*/ 	.byte	0x03, 0x19
        /*36aa*/ 	.short	0x0470


	//----- nvinfo : EIATTR_PARAM_CBANK
	.align		4
        /*36ac*/ 	.byte	0x04, 0x0a
        /*36ae*/ 	.short	(.L_45 - .L_44)
	.align		4
.L_44:
        /*36b0*/ 	.word	index@(.nv.constant0._ZN7cutlass13device_kernelINS_4gemm6kernel13GemmUniversalIN4cute5tupleIJiiiiEEENS1_10collective13CollectiveMmaINS1_34MainloopSm90TmaGmmaWarpSpecializedILi10ENS5_IJNS4_1CILi1EEESB_SB_EEENS1_35KernelTmaWarpSpecializedCooperativeEEENS5_IJNSA_ILi192EEENSA_ILi512EEENSA_ILi16EEEEEENS_10bfloat16_tENS5_IJlSB_lEEESJ_SK_NS4_8TiledMMAINS4_8MMA_AtomIJNS4_4SM904GMMA28MMA_64x256x16_F32BF16BF16_SSILNSO_5MajorE0ELSQ_0ELNSO_7ScaleInE1ELSR_1EEEEEENS4_6LayoutINS5_IJNSA_ILi2EEESB_SB_EEENS5_IJSB_NSA_ILi0EEESX_EEEEENS5_IJNS4_10UnderscoreES10_S10_EEEEENS4_13SM90_TMA_LOADENS4_14ComposedLayoutINS4_7SwizzleILi1ELi4ELi3EEENS4_18smem_ptr_flag_bitsILi16EEENSU_INS5_IJNSA_ILi8EEESH_EEENS5_IJSH_SB_EEEEEEEvNS4_8identityES13_S1D_vS1E_EENS_8epilogue10collective6detail29Sm90TmaWarpSpecializedAdapterINS1H_15DefaultEpilogueISJ_SK_SK_NS1G_6thread17LinearCombinationISJ_Li1EffLNS1L_9ScaleType4KindE0ELNS_15FloatRoundStyleE2ESJ_EENS1_15EpilogueDefaultEEEEEvvEEEEvNT_6ParamsE)
        /*36b4*/ 	.short	0x0210
        /*36b6*/ 	.short	0x0470


	//----- nvinfo : EIATTR_SW_WAR
	.align		4
.L_45:
        /*36b8*/ 	.byte	0x04, 0x36
        /*36ba*/ 	.short	(.L_47 - .L_46)
.L_46:
        /*36bc*/ 	.word	0x00000008
.L_47:


//--------------------- .nv.callgraph             --------------------------
	.section	.nv.callgraph,"",@"SHT_CUDA_CALLGRAPH"
	.align	4
	.sectionentsize	8
	.align		4
        /*0000*/ 	.word	0x00000000
	.align		4
        /*0004*/ 	.word	0xffffffff
	.align		4
        /*0008*/ 	.word	index@(_ZN7cutlass13device_kernelINS_4gemm6kernel13GemmUniversalIN4cute5tupleIJiiiiEEENS1_10collective13CollectiveMmaINS1_34MainloopSm90TmaGmmaWarpSpecializedILi10ENS5_IJNS4_1CILi1EEESB_SB_EEENS1_35KernelTmaWarpSpecializedCooperativeEEENS5_IJNSA_ILi192EEENSA_ILi512EEENSA_ILi16EEEEEENS_10bfloat16_tENS5_IJlSB_lEEESJ_SK_NS4_8TiledMMAINS4_8MMA_AtomIJNS4_4SM904GMMA28MMA_64x256x16_F32BF16BF16_SSILNSO_5MajorE0ELSQ_0ELNSO_7ScaleInE1ELSR_1EEEEEENS4_6LayoutINS5_IJNSA_ILi2EEESB_SB_EEENS5_IJSB_NSA_ILi0EEESX_EEEEENS5_IJNS4_10UnderscoreES10_S10_EEEEENS4_13SM90_TMA_LOADENS4_14ComposedLayoutINS4_7SwizzleILi1ELi4ELi3EEENS4_18smem_ptr_flag_bitsILi16EEENSU_INS5_IJNSA_ILi8EEESH_EEENS5_IJSH_SB_EEEEEEEvNS4_8identityES13_S1D_vS1E_EENS_8epilogue10collective6detail29Sm90TmaWarpSpecializedAdapterINS1H_15DefaultEpilogueISJ_SK_SK_NS1G_6thread17LinearCombinationISJ_Li1EffLNS1L_9ScaleType4KindE0ELNS_15FloatRoundStyleE2ESJ_EENS1_15EpilogueDefaultEEEEEvvEEEEvNT_6ParamsE)
	.align		4
        /*000c*/ 	.word	index@(__assertfail)
	.align		4
        /*0010*/ 	.word	0x00000000
	.align		4
        /*0014*/ 	.word	0xfffffffe
	.align		4
        /*0018*/ 	.word	0x00000000
	.align		4
        /*001c*/ 	.word	0xfffffffd
	.align		4
        /*0020*/ 	.word	0x00000000
	.align		4
        /*0024*/ 	.word	0xfffffffc


//--------------------- .nv.constant4             --------------------------
	.section	.nv.constant4,"a",@progbits
	.align	8
	.align		8
.nv.constant4:
        /*0000*/ 	.dword	__assertfail
	.align		8
        /*0008*/ 	.dword	__unnamed_1
	.align		8
        /*0010*/ 	.dword	_ZN40_INTERNAL_5119a282_4_k_cu_d6aeb088_100164cuda3std3__45__cpo5beginE
	.align		8
        /*0018*/ 	.dword	_ZN40_INTERNAL_5119a282_4_k_cu_d6aeb088_100164cuda3std3__45__cpo3endE
	.align		8
        /*0020*/ 	.dword	_ZN40_INTERNAL_5119a282_4_k_cu_d6aeb088_100164cuda3std3__45__cpo6cbeginE
	.align		8
        /*0028*/ 	.dword	_ZN40_INTERNAL_5119a282_4_k_cu_d6aeb088_100164cuda3std3__45__cpo4cendE
	.align		8
        /*0030*/ 	.dword	_ZN40_INTERNAL_5119a282_4_k_cu_d6aeb088_100164cuda3std3__442_GLOBAL__N__5119a282_4_k_cu_d6aeb088_100166ignoreE
	.align		8
        /*0038*/ 	.dword	_ZN40_INTERNAL_5119a282_4_k_cu_d6aeb088_100164cuda3std3__419piecewise_constructE
	.align		8
        /*0040*/ 	.dword	_ZN40_INTERNAL_5119a282_4_k_cu_d6aeb088_100164cuda3std3__48in_placeE
	.align		8
        /*0048*/ 	.dword	_ZN40_INTERNAL_5119a282_4_k_cu_d6aeb088_100164cuda3std6ranges3__45__cpo4swapE
	.align		8
        /*0050*/ 	.dword	_ZN40_INTERNAL_5119a282_4_k_cu_d6aeb088_100164cuda3std6ranges3__45__cpo9iter_moveE
	.align		8
        /*0058*/ 	.dword	_ZN40_INTERNAL_5119a282_4_k_cu_d6aeb088_100164cute7productE
	.align		8
        /*0060*/ 	.dword	_ZN40_INTERNAL_5119a282_4_k_cu_d6aeb088_100164cute1_E
	.align		8
        /*0068*/ 	.dword	$str$22
	.align		8
        /*0070*/ 	.dword	$str$23


//--------------------- .text._ZN7cutlass13device_kernelINS_4gemm6kernel13GemmUniversalIN4cute5tupleIJiiiiEEENS1_10collective13CollectiveMmaINS1_34MainloopSm90TmaGmmaWarpSpecializedILi10ENS5_IJNS4_1CILi1EEESB_SB_EEENS1_35KernelTmaWarpSpecializedCooperativeEEENS5_IJNSA_ILi192EEENSA_ILi512EEENSA_ILi16EEEEEENS_10bfloat16_tENS5_IJlSB_lEEESJ_SK_NS4_8TiledMMAINS4_8MMA_AtomIJNS4_4SM904GMMA28MMA_64x256x16_F32BF16BF16_SSILNSO_5MajorE0ELSQ_0ELNSO_7ScaleInE1ELSR_1EEEEEENS4_6LayoutINS5_IJNSA_ILi2EEESB_SB_EEENS5_IJSB_NSA_ILi0EEESX_EEEEENS5_IJNS4_10UnderscoreES10_S10_EEEEENS4_13SM90_TMA_LOADENS4_14ComposedLayoutINS4_7SwizzleILi1ELi4ELi3EEENS4_18smem_ptr_flag_bitsILi16EEENSU_INS5_IJNSA_ILi8EEESH_EEENS5_IJSH_SB_EEEEEEEvNS4_8identityES13_S1D_vS1E_EENS_8epilogue10collective6detail29Sm90TmaWarpSpecializedAdapterINS1H_15DefaultEpilogueISJ_SK_SK_NS1G_6thread17LinearCombinationISJ_Li1EffLNS1L_9ScaleType4KindE0ELNS_15FloatRoundStyleE2ESJ_EENS1_15EpilogueDefaultEEEEEvvEEEEvNT_6ParamsE --------------------------
	.section	.text._ZN7cutlass13device_kernelINS_4gemm6kernel13GemmUniversalIN4cute5tupleIJiiiiEEENS1_10collective13CollectiveMmaINS1_34MainloopSm90TmaGmmaWarpSpecializedILi10ENS5_IJNS4_1CILi1EEESB_SB_EEENS1_35KernelTmaWarpSpecializedCooperativeEEENS5_IJNSA_ILi192EEENSA_ILi512EEENSA_ILi16EEEEEENS_10bfloat16_tENS5_IJlSB_lEEESJ_SK_NS4_8TiledMMAINS4_8MMA_AtomIJNS4_4SM904GMMA28MMA_64x256x16_F32BF16BF16_SSILNSO_5MajorE0ELSQ_0ELNSO_7ScaleInE1ELSR_1EEEEEENS4_6LayoutINS5_IJNSA_ILi2EEESB_SB_EEENS5_IJSB_NSA_ILi0EEESX_EEEEENS5_IJNS4_10UnderscoreES10_S10_EEEEENS4_13SM90_TMA_LOADENS4_14ComposedLayoutINS4_7SwizzleILi1ELi4ELi3EEENS4_18smem_ptr_flag_bitsILi16EEENSU_INS5_IJNSA_ILi8EEESH_EEENS5_IJSH_SB_EEEEEEEvNS4_8identityES13_S1D_vS1E_EENS_8epilogue10collective6detail29Sm90TmaWarpSpecializedAdapterINS1H_15DefaultEpilogueISJ_SK_SK_NS1G_6thread17LinearCombinationISJ_Li1EffLNS1L_9ScaleType4KindE0ELNS_15FloatRoundStyleE2ESJ_EENS1_15EpilogueDefaultEEEEEvvEEEEvNT_6ParamsE,"ax",@progbits
	.align	128
.text._ZN7cutlass13device_kernelINS_4gemm6kernel13GemmUniversalIN4cute5tupleIJiiiiEEENS1_10collective13CollectiveMmaINS1_34MainloopSm90TmaGmmaWarpSpecializedILi10ENS5_IJNS4_1CILi1EEESB_SB_EEENS1_35KernelTmaWarpSpecializedCooperativeEEENS5_IJNSA_ILi192EEENSA_ILi512EEENSA_ILi16EEEEEENS_10bfloat16_tENS5_IJlSB_lEEESJ_SK_NS4_8TiledMMAINS4_8MMA_AtomIJNS4_4SM904GMMA28MMA_64x256x16_F32BF16BF16_SSILNSO_5MajorE0ELSQ_0ELNSO_7ScaleInE1ELSR_1EEEEEENS4_6LayoutINS5_IJNSA_ILi2EEESB_SB_EEENS5_IJSB_NSA_ILi0EEESX_EEEEENS5_IJNS4_10UnderscoreES10_S10_EEEEENS4_13SM90_TMA_LOADENS4_14ComposedLayoutINS4_7SwizzleILi1ELi4ELi3EEENS4_18smem_ptr_flag_bitsILi16EEENSU_INS5_IJNSA_ILi8EEESH_EEENS5_IJSH_SB_EEEEEEEvNS4_8identityES13_S1D_vS1E_EENS_8epilogue10collective6detail29Sm90TmaWarpSpecializedAdapterINS1H_15DefaultEpilogueISJ_SK_SK_NS1G_6thread17LinearCombinationISJ_Li1EffLNS1L_9ScaleType4KindE0ELNS_15FloatRoundStyleE2ESJ_EENS1_15EpilogueDefaultEEEEEvvEEEEvNT_6ParamsE:
        .type           _ZN7cutlass13device_kernelINS_4gemm6kernel13GemmUniversalIN4cute5tupleIJiiiiEEENS1_10collective13CollectiveMmaINS1_34MainloopSm90TmaGmmaWarpSpecializedILi10ENS5_IJNS4_1CILi1EEESB_SB_EEENS1_35KernelTmaWarpSpecializedCooperativeEEENS5_IJNSA_ILi192EEENSA_ILi512EEENSA_ILi16EEEEEENS_10bfloat16_tENS5_IJlSB_lEEESJ_SK_NS4_8TiledMMAINS4_8MMA_AtomIJNS4_4SM904GMMA28MMA_64x256x16_F32BF16BF16_SSILNSO_5MajorE0ELSQ_0ELNSO_7ScaleInE1ELSR_1EEEEEENS4_6LayoutINS5_IJNSA_ILi2EEESB_SB_EEENS5_IJSB_NSA_ILi0EEESX_EEEEENS5_IJNS4_10UnderscoreES10_S10_EEEEENS4_13SM90_TMA_LOADENS4_14ComposedLayoutINS4_7SwizzleILi1ELi4ELi3EEENS4_18smem_ptr_flag_bitsILi16EEENSU_INS5_IJNSA_ILi8EEESH_EEENS5_IJSH_SB_EEEEEEEvNS4_8identityES13_S1D_vS1E_EENS_8epilogue10collective6detail29Sm90TmaWarpSpecializedAdapterINS1H_15DefaultEpilogueISJ_SK_SK_NS1G_6thread17LinearCombinationISJ_Li1EffLNS1L_9ScaleType4KindE0ELNS_15FloatRoundStyleE2ESJ_EENS1_15EpilogueDefaultEEEEEvvEEEEvNT_6ParamsE,@function
        .size           _ZN7cutlass13device_kernelINS_4gemm6kernel13GemmUniversalIN4cute5tupleIJiiiiEEENS1_10collective13CollectiveMmaINS1_34MainloopSm90TmaGmmaWarpSpecializedILi10ENS5_IJNS4_1CILi1EEESB_SB_EEENS1_35KernelTmaWarpSpecializedCooperativeEEENS5_IJNSA_ILi192EEENSA_ILi512EEENSA_ILi16EEEEEENS_10bfloat16_tENS5_IJlSB_lEEESJ_SK_NS4_8TiledMMAINS4_8MMA_AtomIJNS4_4SM904GMMA28MMA_64x256x16_F32BF16BF16_SSILNSO_5MajorE0ELSQ_0ELNSO_7ScaleInE1ELSR_1EEEEEENS4_6LayoutINS5_IJNSA_ILi2EEESB_SB_EEENS5_IJSB_NSA_ILi0EEESX_EEEEENS5_IJNS4_10UnderscoreES10_S10_EEEEENS4_13SM90_TMA_LOADENS4_14ComposedLayoutINS4_7SwizzleILi1ELi4ELi3EEENS4_18smem_ptr_flag_bitsILi16EEENSU_INS5_IJNSA_ILi8EEESH_EEENS5_IJSH_SB_EEEEEEEvNS4_8identityES13_S1D_vS1E_EENS_8epilogue10collective6detail29Sm90TmaWarpSpecializedAdapterINS1H_15DefaultEpilogueISJ_SK_SK_NS1G_6thread17LinearCombinationISJ_Li1EffLNS1L_9ScaleType4KindE0ELNS_15FloatRoundStyleE2ESJ_EENS1_15EpilogueDefaultEEEEEvvEEEEvNT_6ParamsE,(.L_x_1101 - _ZN7cutlass13device_kernelINS_4gemm6kernel13GemmUniversalIN4cute5tupleIJiiiiEEENS1_10collective13CollectiveMmaINS1_34MainloopSm90TmaGmmaWarpSpecializedILi10ENS5_IJNS4_1CILi1EEESB_SB_EEENS1_35KernelTmaWarpSpecializedCooperativeEEENS5_IJNSA_ILi192EEENSA_ILi512EEENSA_ILi16EEEEEENS_10bfloat16_tENS5_IJlSB_lEEESJ_SK_NS4_8TiledMMAINS4_8MMA_AtomIJNS4_4SM904GMMA28MMA_64x256x16_F32BF16BF16_SSILNSO_5MajorE0ELSQ_0ELNSO_7ScaleInE1ELSR_1EEEEEENS4_6LayoutINS5_IJNSA_ILi2EEESB_SB_EEENS5_IJSB_NSA_ILi0EEESX_EEEEENS5_IJNS4_10UnderscoreES10_S10_EEEEENS4_13SM90_TMA_LOADENS4_14ComposedLayoutINS4_7SwizzleILi1ELi4ELi3EEENS4_18smem_ptr_flag_bitsILi16EEENSU_INS5_IJNSA_ILi8EEESH_EEENS5_IJSH_SB_EEEEEEEvNS4_8identityES13_S1D_vS1E_EENS_8epilogue10collective6detail29Sm90TmaWarpSpecializedAdapterINS1H_15DefaultEpilogueISJ_SK_SK_NS1G_6thread17LinearCombinationISJ_Li1EffLNS1L_9ScaleType4KindE0ELNS_15FloatRoundStyleE2ESJ_EENS1_15EpilogueDefaultEEEEEvvEEEEvNT_6ParamsE)
        .other          _ZN7cutlass13device_kernelINS_4gemm6kernel13GemmUniversalIN4cute5tupleIJiiiiEEENS1_10collective13CollectiveMmaINS1_34MainloopSm90TmaGmmaWarpSpecializedILi10ENS5_IJNS4_1CILi1EEESB_SB_EEENS1_35KernelTmaWarpSpecializedCooperativeEEENS5_IJNSA_ILi192EEENSA_ILi512EEENSA_ILi16EEEEEENS_10bfloat16_tENS5_IJlSB_lEEESJ_SK_NS4_8TiledMMAINS4_8MMA_AtomIJNS4_4SM904GMMA28MMA_64x256x16_F32BF16BF16_SSILNSO_5MajorE0ELSQ_0ELNSO_7ScaleInE1ELSR_1EEEEEENS4_6LayoutINS5_IJNSA_ILi2EEESB_SB_EEENS5_IJSB_NSA_ILi0EEESX_EEEEENS5_IJNS4_10UnderscoreES10_S10_EEEEENS4_13SM90_TMA_LOADENS4_14ComposedLayoutINS4_7SwizzleILi1ELi4ELi3EEENS4_18smem_ptr_flag_bitsILi16EEENSU_INS5_IJNSA_ILi8EEESH_EEENS5_IJSH_SB_EEEEEEEvNS4_8identityES13_S1D_vS1E_EENS_8epilogue10collective6detail29Sm90TmaWarpSpecializedAdapterINS1H_15DefaultEpilogueISJ_SK_SK_NS1G_6thread17LinearCombinationISJ_Li1EffLNS1L_9ScaleType4KindE0ELNS_15FloatRoundStyleE2ESJ_EENS1_15EpilogueDefaultEEEEEvvEEEEvNT_6ParamsE,@"STO_CUDA_ENTRY STV_DEFAULT"
_ZN7cutlass13device_kernelINS_4gemm6kernel13GemmUniversalIN4cute5tupleIJiiiiEEENS1_10collective13CollectiveMmaINS1_34MainloopSm90TmaGmmaWarpSpecializedILi10ENS5_IJNS4_1CILi1EEESB_SB_EEENS1_35KernelTmaWarpSpecializedCooperativeEEENS5_IJNSA_ILi192EEENSA_ILi512EEENSA_ILi16EEEEEENS_10bfloat16_tENS5_IJlSB_lEEESJ_SK_NS4_8TiledMMAINS4_8MMA_AtomIJNS4_4SM904GMMA28MMA_64x256x16_F32BF16BF16_SSILNSO_5MajorE0ELSQ_0ELNSO_7ScaleInE1ELSR_1EEEEEENS4_6LayoutINS5_IJNSA_ILi2EEESB_SB_EEENS5_IJSB_NSA_ILi0EEESX_EEEEENS5_IJNS4_10UnderscoreES10_S10_EEEEENS4_13SM90_TMA_LOADENS4_14ComposedLayoutINS4_7SwizzleILi1ELi4ELi3EEENS4_18smem_ptr_flag_bitsILi16EEENSU_INS5_IJNSA_ILi8EEESH_EEENS5_IJSH_SB_EEEEEEEvNS4_8identityES13_S1D_vS1E_EENS_8epilogue10collective6detail29Sm90TmaWarpSpecializedAdapterINS1H_15DefaultEpilogueISJ_SK_SK_NS1G_6thread17LinearCombinationISJ_Li1EffLNS1L_9ScaleType4KindE0ELNS_15FloatRoundStyleE2ESJ_EENS1_15EpilogueDefaultEEEEEvvEEEEvNT_6ParamsE:
[----:B------:R-:W0:Y:S02]  /*0000*/  LDC R1, c[0x0][0x28] ;  /* 0x00000a00ff017b82 */ /* 0x000e240000000800 */
[----:B0-----:R-:W-:Y:S01]  /*0010*/  VIADD R1, R1, 0xfffff690 ;  /* 0xfffff69001017836 */ /* 0x001fe20000000000 */
[----:B------:R-:W0:Y:S01]  /*0020*/  S2R R3, SR_TID.X ;  /* 0x0000000000037919 */ /* 0x000e220000002100 */
[----:B------:R-:W-:Y:S01]  /*0030*/  ELECT P0, URZ, PT ;  /* 0x00000000003f782f */ /* 0x000fe20003800000 */
[----:B------:R-:W-:Y:S01]  /*0040*/  BSSY B0, `(.L_x_0) ;  /* 0x000000f000007945 */ /* 0x000fe20003800000 */
[--C-:B0-----:R-:W-:Y:S02]  /*0050*/  SHF.R.U32.HI R0, RZ, 0x5, R3.reuse ;  /* 0x00000005ff007819 */ /* 0x101fe40000011603 */
[----:B------:R-:W-:-:S03]  /*0060*/  SHF.R.U32.HI R3, RZ, 0x7, R3 ;  /* 0x00000007ff037819 */ /* 0x000fc60000011603 */
[----:B------:R-:W0:Y:S04]  /*0070*/  SHFL.IDX PT, R2, R0, RZ, 0x1f ;  /* 0x00001fff00027589 */ /* 0x000e2800000e0000 */
[----:B------:R1:W2:Y:S01]  /*0080*/  SHFL.IDX PT, R5, R3, RZ, 0x1f ;  /* 0x00001fff03057589 */ /* 0x0002a200000e0000 */
[----:B0-----:R-:W-:-:S13]  /*0090*/  ISETP.NE.OR P0, PT, R2, RZ, !P0 ;  /* 0x000000ff0200720c */ /* 0x001fda0004705670 */
[----:B-12---:R-:W-:Y:S05]  /*00a0*/  @P0 BRA `(.L_x_1) ;  /* 0x0000000000200947 */ /* 0x006fea0003800000 */
[----:B------:R-:W-:Y:S02]  /*00b0*/  ULDC.64 UR4, c[0x0][0x198] ;  /* 0x0000660000047ab9 */ /* 0x000fe40000000a00 */
[----:B------:R-:W-:Y:S02]  /*00c0*/  UIADD3 UR6, UP0, UR4, 0xf0, URZ ;  /* 0x000000f004067890 */ /* 0x000fe4000ff1e03f */
[----:B------:R-:W-:Y:S02]  /*00d0*/  UIADD3 UR4, UP1, UR4, 0x1f0, URZ ;  /* 0x000001f004047890 */ /* 0x000fe4000ff3e03f */
[----:B------:R-:W-:Y:S02]  /*00e0*/  UIADD3.X UR7, URZ, UR5, URZ, UP0, !UPT ;  /* 0x000000053f077290 */ /* 0x000fe400087fe43f */
[----:B------:R-:W-:-:S07]  /*00f0*/  UIADD3.X UR5, URZ, UR5, URZ, UP1, !UPT ;  /* 0x000000053f057290 */ /* 0x000fce0008ffe43f */
[----:B------:R0:W-:Y:S02]  /*0100*/  UTMACCTL.PF [UR6] ;  /* 0x00000000060079b9 */ /* 0x0001e40008040000 */
[----:B------:R0:W-:Y:S02]  /*0110*/  UTMACCTL.PF [UR4] ;  /* 0x00000000040079b9 */ /* 0x0001e40008040000 */
[----:B0-----:R-:W-:Y:S01]  /*0120*/  NOP ;  /* 0x0000000000007918 */ /* 0x001fe20000000000 */
.L_x_1:
[----:B------:R-:W-:Y:S05]  /*0130*/  BSYNC B0 ;  /* 0x0000000000007941 */ /* 0x000fea0003800000 */
.L_x_0:
[----:B------:R-:W0:Y:S02]  /*0140*/  SHFL.IDX PT, R3, R0, RZ, 0x1f ;  /* 0x00001fff00037589 */ /* 0x000e2400000e0000 */
[----:B0-----:R-:W-:-:S13]  /*0150*/  ISETP.NE.AND P0, PT, R3, RZ, PT ;  /* 0x000000ff0300720c */ /* 0x001fda0003f05270 */
[----:B------:R-:W-:Y:S05]  /*0160*/  @P0 BRA `(.L_x_2) ;  /* 0x0000000000940947 */ /* 0x000fea0003800000 */
[----:B------:R-:W-:Y:S01]  /*0170*/  ELECT P0, URZ, PT ;  /* 0x00000000003f782f */ /* 0x000fe20003800000 */
[----:B------:R-:W-:-:S12]  /*0180*/  BSSY B0, `(.L_x_2) ;  /* 0x0000023000007945 */ /* 0x000fd80003800000 */
[----:B------:R-:W-:Y:S05]  /*0190*/  @!P0 BRA `(.L_x_3) ;  /* 0x0000000000848947 */ /* 0x000fea0003800000 */
[----:B------:R-:W0:Y:S01]  /*01a0*/  S2UR UR8, SR_CgaCtaId ;  /* 0x00000000000879c3 */ /* 0x000e220000008800 */
[----:B------:R-:W-:Y:S01]  /*01b0*/  UMOV UR4, 0x400 ;  /* 0x0000040000047882 */ /* 0x000fe20000000000 */
[----:B------:R-:W-:Y:S01]  /*01c0*/  UMOV UR5, 0x1 ;  /* 0x0000000100057882 */ /* 0x000fe20000000000 */
[----:B------:R-:W-:Y:S02]  /*01d0*/  UMOV UR6, 0x100 ;  /* 0x0000010000067882 */ /* 0x000fe40000000000 */
[----:B------:R-:W-:-:S04]  /*01e0*/  UIADD3 UR6, -UR6, 0x100000, URZ ;  /* 0x0010000006067890 */ /* 0x000fc8000fffe13f */
[----:B------:R-:W-:Y:S02]  /*01f0*/  USHF.L.U32 UR7, UR6, 0xb, URZ ;  /* 0x0000000b06077899 */ /* 0x000fe4000800063f */
[----:B------:R-:W-:Y:S02]  /*0200*/  USHF.L.U32 UR6, UR6, 0x1, URZ ;  /* 0x0000000106067899 */ /* 0x000fe4000800063f */
[----:B0-----:R-:W-:Y:S02]  /*0210*/  ULEA UR8, UR8, UR4, 0x18 ;  /* 0x0000000408087291 */ /* 0x001fe4000f8ec03f */
[----:B------:R-:W-:-:S04]  /*0220*/  UIADD3 UR4, -UR5, 0x100000, URZ ;  /* 0x0010000005047890 */ /* 0x000fc8000fffe13f */
[----:B------:R-:W-:Y:S02]  /*0230*/  USHF.L.U32 UR5, UR4, 0xb, URZ ;  /* 0x0000000b04057899 */ /* 0x000fe4000800063f */
[----:B------:R-:W-:Y:S01]  /*0240*/  USHF.L.U32 UR4, UR4, 0x1, URZ ;  /* 0x0000000104047899 */ /* 0x000fe2000800063f */
[----:B------:R-:W0:Y:S11]  /*0250*/  FENCE.VIEW.ASYNC.S ;  /* 0x00000000000073c6 */ /* 0x000e360000000000 */
[----:B0-----:R0:W1:Y:S01]  /*0260*/  SYNCS.EXCH.64 URZ, [UR8], UR4 ;  /* 0x00000004083f75b2 */ /* 0x0010620008000100 */
[----:B------:R0:W2:Y:S01]  /*0270*/  SYNCS.EXCH.64 URZ, [UR8+0x50], UR6 ;  /* 0x00005006083f75b2 */ /* 0x0000a20008000100 */
[----:B------:R0:W3:Y:S01]  /*0280*/  SYNCS.EXCH.64 URZ, [UR8+0x8], UR4 ;  /* 0x00000804083f75b2 */ /* 0x0000e20008000100 */
[----:B------:R0:W4:Y:S01]  /*0290*/  SYNCS.EXCH.64 URZ, [UR8+0x58], UR6 ;  /* 0x00005806083f75b2 */ /* 0x0001220008000100 */
[----:B------:R0:W0:Y:S01]  /*02a0*/  SYNCS.EXCH.64 URZ, [UR8+0x10], UR4 ;  /* 0x00001004083f75b2 */ /* 0x0000220008000100 */
        /* <DEDUP_REMOVED lines=15> */
[----:B------:R-:W-:Y:S01]  /*03a0*/  NOP ;  /* 0x0000000000007918 */ /* 0x000fe20000000000 */
.L_x_3:
[----:B0-----:R-:W-:Y:S05]  /*03b0*/  BSYNC B0 ;  /* 0x0000000000007941 */ /* 0x001fea0003800000 */
.L_x_2:
[----:B------:R-:W0:Y:S01]  /*03c0*/  SHFL.IDX PT, R0, R0, RZ, 0x1f ;  /* 0x00001fff00007589 */ /* 0x000e2200000e0000 */
[----:B------:R-:W5:Y:S01]  /*03d0*/  LDC R3, c[0x0][0x65c] ;  /* 0x00019700ff037b82 */ /* 0x000f620000000800 */
[----:B------:R-:W-:Y:S02]  /*03e0*/  ELECT P0, URZ, PT ;  /* 0x00000000003f782f */ /* 0x000fe40003800000 */
[C---:B------:R-:W-:Y:S01]  /*03f0*/  ISETP.NE.AND P2, PT, R5.reuse, RZ, PT ;  /* 0x000000ff0500720c */ /* 0x040fe20003f45270 */
[----:B------:R-:W1:Y:S01]  /*0400*/  S2R R6, SR_CTAID.Y ;  /* 0x0000000000067919 */ /* 0x000e620000002600 */
[----:B------:R-:W-:Y:S01]  /*0410*/  UMOV UR4, 0x20 ;  /* 0x0000002000047882 */ /* 0x000fe20000000000 */
[----:B------:R-:W-:Y:S01]  /*0420*/  VIADD R10, R5, 0xffffffff ;  /* 0xffffffff050a7836 */ /* 0x000fe20000000000 */
[----:B------:R-:W-:Y:S01]  /*0430*/  NOP ;  /* 0x0000000000007918 */ /* 0x000fe20000000000 */
[----:B------:R-:W2:Y:S01]  /*0440*/  S2R R4, SR_CTAID.X ;  /* 0x0000000000047919 */ /* 0x000ea20000002500 */
[----:B------:R-:W-:Y:S01]  /*0450*/  NOP ;  /* 0x0000000000007918 */ /* 0x000fe20000000000 */
[----:B------:R-:W-:-:S02]  /*0460*/  LOP3.LUT R18, R18, 0xf7ffffff, RZ, 0xc0, !PT ;  /* 0xf7ffffff12127812 */ /* 0x000fc400078ec0ff */
[----:B------:R-:W-:Y:S02]  /*0470*/  ISETP.GE.U32.AND P1, PT, R10, 0x2, PT ;  /* 0x000000020a00780c */ /* 0x000fe40003f26070 */
[----:B0-----:R-:W-:Y:S02]  /*0480*/  ISETP.NE.OR P0, PT, R0, RZ, !P0 ;  /* 0x000000ff0000720c */ /* 0x001fe40004705670 */
[----:B-----5:R-:W-:Y:S02]  /*0490*/  ISETP.NE.AND P3, PT, R3, 0x1, PT ;  /* 0x000000010300780c */ /* 0x020fe40003f65270 */
[----:B------:R-:W-:-:S04]  /*04a0*/  SHF.R.S32.HI R3, RZ, 0x1f, R2 ;  /* 0x0000001fff037819 */ /* 0x000fc80000011402 */
[----:B------:R-:W-:-:S04]  /*04b0*/  LEA.HI R3, R3, R2, RZ, 0x2 ;  /* 0x0000000203037211 */ /* 0x000fc800078f10ff */
[----:B------:R-:W-:Y:S01]  /*04c0*/  LOP3.LUT R3, R3, 0xfffffffc, RZ, 0xc0, !PT ;  /* 0xfffffffc03037812 */ /* 0x000fe200078ec0ff */
[----:B------:R-:W-:Y:S01]  /*04d0*/  VOTEU.ALL UP0, P0 ;  /* 0x00000000003f7886 */ /* 0x000fe20000000000 */
[----:B------:R-:W-:Y:S01]  /*04e0*/  VOTEU.ALL UP1, P0 ;  /* 0x00000000003f7886 */ /* 0x000fe20000020000 */
[----:B------:R-:W2:Y:S01]  /*04f0*/  @P3 LDC R9, c[0x0][0x10] ;  /* 0x00000400ff093b82 */ /* 0x000ea20000000800 */
[----:B------:R-:W-:Y:S01]  /*0500*/  @P3 IMAD.MOV.U32 R11, RZ, RZ, RZ ;  /* 0x000000ffff0b3224 */ /* 0x000fe200078e00ff */
[----:B------:R-:W-:Y:S01]  /*0510*/  @P3 LOP3.LUT R18, R18, 0x8000000, RZ, 0xfc, !PT ;  /* 0x0800000012123812 */ /* 0x000fe200078efcff */
[----:B------:R-:W-:Y:S01]  /*0520*/  IMAD.IADD R0, R2, 0x1, -R3 ;  /* 0x0000000102007824 */ /* 0x000fe200078e0a03 */
[----:B------:R-:W-:Y:S01]  /*0530*/  @!UP0 UMOV UR6, 0x400 ;  /* 0x0000040000068882 */ /* 0x000fe20000000000 */
[----:B------:R-:W-:-:S04]  /*0540*/  @!UP0 UIADD3 UR4, -UR4, 0x100000, URZ ;  /* 0x0010000004048890 */ /* 0x000fc8000fffe13f */
[----:B------:R-:W-:Y:S02]  /*0550*/  @!UP0 USHF.L.U32 UR5, UR4, 0xb, URZ ;  /* 0x0000000b04058899 */ /* 0x000fe4000800063f */
[----:B------:R-:W-:Y:S01]  /*0560*/  @!UP0 USHF.L.U32 UR4, UR4, 0x1, URZ ;  /* 0x0000000104048899 */ /* 0x000fe2000800063f */
[----:B-1----:R-:W-:Y:S01]  /*0570*/  @P3 IMAD.MOV.U32 R2, RZ, RZ, R6 ;  /* 0x000000ffff023224 */ /* 0x002fe200078e0006 */
[----:B------:R-:W0:Y:S01]  /*0580*/  @!UP0 S2UR UR7, SR_CgaCtaId ;  /* 0x00000000000789c3 */ /* 0x000e220000008800 */
[----:B------:R-:W-:-:S07]  /*0590*/  @P3 IMAD.MOV.U32 R3, RZ, RZ, RZ ;  /* 0x000000ffff033224 */ /* 0x000fce00078e00ff */
[----:B------:R-:W1:Y:S01]  /*05a0*/  @!P3 LDC R7, c[0x0][0xc] ;  /* 0x00000300ff07bb82 */ /* 0x000e620000000800 */
[----:B--2---:R-:W-:-:S04]  /*05b0*/  @P3 IMAD.WIDE.U32 R8, R4, R9, R2 ;  /* 0x0000000904083225 */ /* 0x004fc800078e0002 */
[----:B------:R-:W-:Y:S02]  /*05c0*/  @P3 IMAD.MOV.U32 R12, RZ, RZ, R8 ;  /* 0x000000ffff0c3224 */ /* 0x000fe400078e0008 */
[----:B------:R-:W-:Y:S01]  /*05d0*/  @P3 IMAD.IADD R20, R9, 0x1, R11 ;  /* 0x0000000109143824 */ /* 0x000fe200078e020b */
[----:B0-----:R-:W-:Y:S01]  /*05e0*/  @!UP0 ULEA UR6, UR7, UR6, 0x18 ;  /* 0x0000000607068291 */ /* 0x001fe2000f8ec03f */
[----:B------:R-:W-:Y:S01]  /*05f0*/  VOTEU.ALL UP0, P0 ;  /* 0x00000000003f7886 */ /* 0x000fe20000000000 */
[----:B------:R-:W-:-:S04]  /*0600*/  ISETP.NE.AND P0, PT, R0, 0x3, PT ;  /* 0x000000030000780c */ /* 0x000fc80003f05270 */
[----:B------:R-:W-:-:S04]  /*0610*/  ISETP.EQ.OR P0, PT, R0, RZ, !P0 ;  /* 0x000000ff0000720c */ /* 0x000fc80004702670 */
[----:B------:R-:W-:Y:S01]  /*0620*/  ISETP.EQ.AND P0, PT, R5, RZ, P0 ;  /* 0x000000ff0500720c */ /* 0x000fe20000702270 */
[----:B------:R-:W-:Y:S01]  /*0630*/  IMAD.MOV.U32 R5, RZ, RZ, RZ ;  /* 0x000000ffff057224 */ /* 0x000fe200078e00ff */
[----:B------:R-:W0:Y:S02]  /*0640*/  FENCE.VIEW.ASYNC.S ;  /* 0x00000000000073c6 */ /* 0x000e240000000000 */
[----:B0-----:R0:W3:Y:S01]  /*0650*/  @!UP0 SYNCS.EXCH.64 URZ, [UR6+0xb0], UR4 ;  /* 0x0000b004063f85b2 */ /* 0x0010e20008000100 */
[----:B-1----:R-:W-:Y:S01]  /*0660*/  @!P3 IMAD.WIDE.U32 R2, R7, R6, R4 ;  /* 0x000000060702b225 */ /* 0x002fe200078e0004 */
[----:B------:R-:W-:-:S03]  /*0670*/  SEL R7, RZ, 0x1, !P0 ;  /* 0x00000001ff077807 */ /* 0x000fc60004000000 */
[----:B------:R-:W-:Y:S01]  /*0680*/  @!P3 IMAD.MOV.U32 R12, RZ, RZ, R2 ;  /* 0x000000ffff0cb224 */ /* 0x000fe200078e0002 */
[----:B------:R-:W-:Y:S01]  /*0690*/  SEL R2, R7, 0x2, P1 ;  /* 0x0000000207027807 */ /* 0x000fe20000800000 */
[----:B------:R-:W-:-:S03]  /*06a0*/  @!P3 IMAD.MOV.U32 R20, RZ, RZ, R3 ;  /* 0x000000ffff14b224 */ /* 0x000fc600078e0003 */
[----:B------:R0:W-:Y:S04]  /*06b0*/  STL [R1+0x608], R12 ;  /* 0x0006080c01007387 */ /* 0x0001e80000100800 */
[----:B------:R0:W-:Y:S01]  /*06c0*/  STL [R1+0x604], R20 ;  /* 0x0006041401007387 */ /* 0x0001e20000100800 */
[----:B------:R0:W3:Y:S01]  /*06d0*/  @!UP1 SYNCS.EXCH.64 URZ, [UR6+0xb8], UR4 ;  /* 0x0000b804063f95b2 */ /* 0x0000e20008000100 */
[----:B------:R-:W-:Y:S02]  /*06e0*/  NOP ;  /* 0x0000000000007918 */ /* 0x000fe40000000000 */
[----:B------:R0:W-:Y:S01]  /*06f0*/  STL [R1+0x600], R2 ;  /* 0x0006000201007387 */ /* 0x0001e20000100800 */
[----:B---34-:R-:W-:Y:S06]  /*0700*/  BAR.SYNC.DEFER_BLOCKING 0x0 ;  /* 0x0000000000007b1d */ /* 0x018fec0000010000 */
[----:B------:R-:W-:Y:S05]  /*0710*/  @!P2 BRA `(.L_x_4) ;  /* 0x00000284008ca947 */ /* 0x000fea0003800000 */
[----:B------:R-:W-:-:S13]  /*0720*/  ISETP.GT.U32.AND P0, PT, R10, 0x1, PT ;  /* 0x000000010a00780c */ /* 0x000fda0003f04070 */
[----:B0-----:R-:W-:Y:S05]  /*0730*/  @P0 EXIT ;  /* 0x000000000000094d */ /* 0x001fea0003800000 */
[----:B------:R-:W-:Y:S01]  /*0740*/  ULDC.64 UR4, c[0x0][0x650] ;  /* 0x0001940000047ab9 */ /* 0x000fe20000000a00 */
[----:B------:R-:W-:Y:S01]  /*0750*/  PRMT R0, RZ, 0x7610, R0 ;  /* 0x00007610ff007816 */ /* 0x000fe20000000000 */
[----:B------:R-:W-:Y:S01]  /*0760*/  IMAD.MOV.U32 R22, RZ, RZ, -0x1 ;  /* 0xffffffffff167424 */ /* 0x000fe200078e00ff */
[----:B------:R-:W-:Y:S01]  /*0770*/  ISETP.GE.U32.AND P0, PT, R12, UR4, PT ;  /* 0x000000040c007c0c */ /* 0x000fe2000bf06070 */
[----:B------:R-:W-:Y:S02]  /*0780*/  IMAD.MOV.U32 R23, RZ, RZ, -0x1 ;  /* 0xffffffffff177424 */ /* 0x000fe400078e00ff */
[----:B------:R-:W-:Y:S01]  /*0790*/  IMAD.MOV.U32 R19, RZ, RZ, -0x1 ;  /* 0xffffffffff137424 */ /* 0x000fe200078e00ff */
[----:B------:R-:W-:-:S13]  /*07a0*/  ISETP.GE.U32.AND.EX P0, PT, R20, UR5, PT, P0 ;  /* 0x0000000514007c0c */ /* 0x000fda000bf06100 */
[----:B------:R-:W-:Y:S05]  /*07b0*/  @P0 BRA `(.L_x_5) ;  /* 0x0000000400640947 */ /* 0x000fea0003800000 */
[----:B------:R-:W0:Y:S01]  /*07c0*/  LDC.64 R14, c[0x0][0x628] ;  /* 0x00018a00ff0e7b82 */ /* 0x000e220000000a00 */
[----:B------:R-:W-:Y:S02]  /*07d0*/  IMAD.MOV.U32 R2, RZ, RZ, R12 ;  /* 0x000000ffff027224 */ /* 0x000fe400078e000c */
[----:B------:R-:W-:-:S05]  /*07e0*/  IMAD.MOV.U32 R3, RZ, RZ, R20 ;  /* 0x000000ffff037224 */ /* 0x000fca00078e0014 */
[----:B------:R-:W1:Y:S08]  /*07f0*/  LDC R0, c[0x0][0x630] ;  /* 0x00018c00ff007b82 */ /* 0x000e700000000800 */
[----:B------:R-:W2:Y:S01]  /*0800*/  LDC.64 R16, c[0x0][0x620] ;  /* 0x00018800ff107b82 */ /* 0x000ea20000000a00 */
[----:B0-----:R-:W-:-:S04]  /*0810*/  ISETP.NE.U32.AND P0, PT, R14, RZ, PT ;  /* 0x000000ff0e00720c */ /* 0x001fc80003f05070 */
[----:B------:R-:W-:-:S13]  /*0820*/  ISETP.NE.AND.EX P0, PT, R15, RZ, PT, P0 ;  /* 0x000000ff0f00720c */ /* 0x000fda0003f05300 */
[----:B-12---:R-:W-:Y:S05]  /*0830*/  @!P0 BRA `(.L_x_6) ;  /* 0x0000000000288947 */ /* 0x006fea0003800000 */
[----:B------:R-:W0:Y:S02]  /*0840*/  LDC R7, c[0x0][0x634] ;  /* 0x00018d00ff077b82 */ /* 0x000e240000000800 */
[----:B0-----:R-:W-:-:S05]  /*0850*/  IADD3 R7, P0, R12, R7, RZ ;  /* 0x000000070c077210 */ /* 0x001fca0007f1e0ff */
[----:B------:R-:W-:-:S04]  /*0860*/  IMAD.X R13, RZ, RZ, R20, P0 ;  /* 0x000000ffff0d7224 */ /* 0x000fc800000e0614 */
[----:B------:R-:W-:-:S04]  /*0870*/  IMAD.WIDE.U32 R2, R13, R14, RZ ;  /* 0x0000000e0d027225 */ /* 0x000fc800078e00ff */
[----:B------:R-:W-:-:S04]  /*0880*/  IMAD.WIDE.U32 R8, P0, R7, R15, R2 ;  /* 0x0000000f07087225 */ /* 0x000fc80007800002 */
[----:B------:R-:W-:-:S04]  /*0890*/  IMAD.WIDE.U32 R2, R7, R14, RZ ;  /* 0x0000000e07027225 */ /* 0x000fc800078e00ff */
[----:B------:R-:W-:Y:S01]  /*08a0*/  IMAD.X R11, RZ, RZ, RZ, P0 ;  /* 0x000000ffff0b7224 */ /* 0x000fe200000e06ff */
[----:B------:R-:W-:Y:S01]  /*08b0*/  IADD3 RZ, P0, R3, R8, RZ ;  /* 0x0000000803ff7210 */ /* 0x000fe20007f1e0ff */
[----:B------:R-:W-:-:S04]  /*08c0*/  IMAD.MOV.U32 R10, RZ, RZ, R9 ;  /* 0x000000ffff0a7224 */ /* 0x000fc800078e0009 */
[----:B------:R-:W-:-:S08]  /*08d0*/  IMAD.WIDE.U32.X R2, R13, R15, R10, P0 ;  /* 0x0000000f0d027225 */ /* 0x000fd000000e040a */
.L_x_6:
[-CC-:B------:R-:W-:Y:S01]  /*08e0*/  SHF.R.U64 R24, R2, R0.reuse, R3.reuse ;  /* 0x0000000002187219 */ /* 0x180fe20000001203 */
[----:B------:R-:W0:Y:S01]  /*08f0*/  LDC R10, c[0x0][0x618] ;  /* 0x00018600ff0a7b82 */ /* 0x000e220000000800 */
[----:B------:R-:W-:Y:S01]  /*0900*/  SHF.R.U32.HI R2, RZ, R0, R3 ;  /* 0x00000000ff027219 */ /* 0x000fe20000011603 */
[----:B------:R-:W-:Y:S01]  /*0910*/  IMAD.MOV.U32 R3, RZ, RZ, R20 ;  /* 0x000000ffff037224 */ /* 0x000fe200078e0014 */
[----:B------:R-:W-:Y:S01]  /*0920*/  I2FP.F32.U32 R0, R4 ;  /* 0x0000000400007245 */ /* 0x000fe20000201000 */
[----:B------:R-:W-:Y:S01]  /*0930*/  ULDC UR4, c[0x0][0x150] ;  /* 0x0000540000047ab9 */ /* 0x000fe20000000800 */
[----:B------:R-:W-:-:S03]  /*0940*/  IADD3 R7, P0, RZ, -R24, RZ ;  /* 0x80000018ff077210 */ /* 0x000fc60007f1e0ff */
[----:B------:R-:W1:Y:S01]  /*0950*/  LDC.64 R20, c[0x0][0x640] ;  /* 0x00019000ff147b82 */ /* 0x000e620000000a00 */
[----:B------:R-:W-:Y:S01]  /*0960*/  FMUL R0, R0, UR4 ;  /* 0x0000000400007c20 */ /* 0x000fe20008400000 */
[----:B------:R-:W-:Y:S01]  /*0970*/  IMAD.X R9, RZ, RZ, ~R2, P0 ;  /* 0x000000ffff097224 */ /* 0x000fe200000e0e02 */
[----:B------:R-:W-:Y:S01]  /*0980*/  ULDC UR4, c[0x0][0x154] ;  /* 0x0000550000047ab9 */ /* 0x000fe20000000800 */
[----:B------:R-:W-:Y:S02]  /*0990*/  IMAD.MOV.U32 R2, RZ, RZ, R12 ;  /* 0x000000ffff027224 */ /* 0x000fe400078e000c */
[-C--:B------:R-:W-:Y:S01]  /*09a0*/  IMAD R8, R9, R16.reuse, RZ ;  /* 0x0000001009087224 */ /* 0x080fe200078e02ff */
[----:B------:R-:W2:Y:S01]  /*09b0*/  F2I.U32.TRUNC.NTZ R0, R0 ;  /* 0x0000000000007305 */ /* 0x000ea2000020f000 */
[----:B------:R-:W3:Y:S01]  /*09c0*/  LDC R5, c[0x0][0x144] ;  /* 0x00005100ff057b82 */ /* 0x000ee20000000800 */
[----:B------:R-:W-:-:S04]  /*09d0*/  IMAD.WIDE.U32 R2, R7, R16, R2 ;  /* 0x0000001007027225 */ /* 0x000fc800078e0002 */
[----:B------:R-:W-:Y:S02]  /*09e0*/  IMAD R7, R7, R17, R8 ;  /* 0x0000001107077224 */ /* 0x000fe400078e0208 */
[----:B------:R-:W-:Y:S01]  /*09f0*/  IMAD.MOV.U32 R8, RZ, RZ, 0x1 ;  /* 0x00000001ff087424 */ /* 0x000fe200078e00ff */
[----:B------:R-:W4:Y:S01]  /*0a00*/  LDC R14, c[0x0][0x608] ;  /* 0x00018200ff0e7b82 */ /* 0x000f220000000800 */
[----:B------:R-:W-:-:S05]  /*0a10*/  IMAD.IADD R7, R3, 0x1, R7 ;  /* 0x0000000103077824 */ /* 0x000fca00078e0207 */
[--C-:B0-----:R-:W-:Y:S01]  /*0a20*/  SHF.R.U64 R12, R2, R10, R7.reuse ;  /* 0x0000000a020c7219 */ /* 0x101fe20000001207 */
[----:B--2---:R-:W-:Y:S01]  /*0a30*/  IMAD.MOV R3, RZ, RZ, -R0 ;  /* 0x000000ffff037224 */ /* 0x004fe200078e0a00 */
[----:B------:R-:W0:Y:S01]  /*0a40*/  LDC R9, c[0x0][0x658] ;  /* 0x00019600ff097b82 */ /* 0x000e220000000800 */
[----:B-1----:R-:W-:Y:S02]  /*0a50*/  ISETP.NE.U32.AND P0, PT, R20, RZ, PT ;  /* 0x000000ff1400720c */ /* 0x002fe40003f05070 */
[----:B------:R-:W-:Y:S02]  /*0a60*/  I2FP.F32.U32 R2, R6 ;  /* 0x0000000600027245 */ /* 0x000fe40000201000 */
[----:B------:R-:W-:Y:S02]  /*0a70*/  ISETP.NE.AND.EX P0, PT, R21, RZ, PT, P0 ;  /* 0x000000ff1500720c */ /* 0x000fe40003f05300 */
[----:B------:R-:W-:Y:S01]  /*0a80*/  SHF.R.U32.HI R7, RZ, R10, R7 ;  /* 0x0000000aff077219 */ /* 0x000fe20000011607 */
[----:B------:R-:W1:Y:S01]  /*0a90*/  LDC R13, c[0x0][0x148] ;  /* 0x00005200ff0d7b82 */ /* 0x000e620000000800 */
[----:B---3--:R-:W-:-:S02]  /*0aa0*/  IMAD R0, R5, R3, R4 ;  /* 0x0000000305007224 */ /* 0x008fc400078e0204 */
[----:B------:R-:W-:Y:S01]  /*0ab0*/  FMUL R3, R2, UR4 ;  /* 0x0000000402037c20 */ /* 0x000fe20008400000 */
[----:B------:R-:W-:-:S03]  /*0ac0*/  IMAD.MOV.U32 R2, RZ, RZ, -0x1 ;  /* 0xffffffffff027424 */ /* 0x000fc600078e00ff */
[----:B------:R2:W3:Y:S01]  /*0ad0*/  F2I.U32.TRUNC.NTZ R11, R3 ;  /* 0x00000003000b7305 */ /* 0x0004e2000020f000 */
[----:B------:R-:W1:Y:S01]  /*0ae0*/  LDC R17, c[0x0][0x600] ;  /* 0x00018000ff117b82 */ /* 0x000e620000000800 */
[-CC-:B----4-:R-:W-:Y:S02]  /*0af0*/  SHF.R.U64 R23, R12, R14.reuse, R7.reuse ;  /* 0x0000000e0c177219 */ /* 0x190fe40000001207 */
[----:B------:R-:W-:-:S05]  /*0b00*/  SHF.R.U32.HI R4, RZ, R14, R7 ;  /* 0x0000000eff047219 */ /* 0x000fca0000011607 */
[----:B------:R-:W4:Y:S01]  /*0b10*/  LDC R16, c[0x0][0x648] ;  /* 0x00019200ff107b82 */ /* 0x000f220000000800 */
[-CC-:B0-----:R-:W-:Y:S02]  /*0b20*/  SHF.R.U64 R14, R23, R9.reuse, R4.reuse ;  /* 0x00000009170e7219 */ /* 0x181fe40000001204 */
[-C--:B------:R-:W-:Y:S02]  /*0b30*/  SHF.L.U32 R2, R2, R9.reuse, RZ ;  /* 0x0000000902027219 */ /* 0x080fe400000006ff */
[-C--:B------:R-:W-:Y:S02]  /*0b40*/  SHF.R.U32.HI R4, RZ, R9.reuse, R4 ;  /* 0x00000009ff047219 */ /* 0x080fe40000011604 */
[----:B------:R-:W-:Y:S01]  /*0b50*/  LOP3.LUT R10, RZ, R2, RZ, 0x33, !PT ;  /* 0x00000002ff0a7212 */ /* 0x000fe200078e33ff */
[----:B------:R-:W0:Y:S01]  /*0b60*/  LDC R19, c[0x0][0x638] ;  /* 0x00018e00ff137b82 */ /* 0x000e220000000800 */
[----:B------:R-:W-:Y:S01]  /*0b70*/  SHF.L.U32 R7, R8, R9, RZ ;  /* 0x0000000908077219 */ /* 0x000fe200000006ff */
[----:B------:R-:W-:-:S02]  /*0b80*/  IMAD.MOV.U32 R2, RZ, RZ, R14 ;  /* 0x000000ffff027224 */ /* 0x000fc400078e000e */
[----:B--2---:R-:W-:-:S04]  /*0b90*/  IMAD.MOV.U32 R3, RZ, RZ, R4 ;  /* 0x000000ffff037224 */ /* 0x004fc800078e0004 */
[----:B------:R-:W2:Y:S01]  /*0ba0*/  LDC R22, c[0x0][0x610] ;  /* 0x00018400ff167b82 */ /* 0x000ea20000000800 */
[----:B---3--:R-:W-:Y:S05]  /*0bb0*/  @!P0 BRA `(.L_x_7) ;  /* 0x0000000000288947 */ /* 0x008fea0003800000 */
[----:B------:R-:W3:Y:S02]  /*0bc0*/  LDC R9, c[0x0][0x64c] ;  /* 0x00019300ff097b82 */ /* 0x000ee40000000800 */
[----:B---3--:R-:W-:-:S05]  /*0bd0*/  IADD3 R9, P0, R14, R9, RZ ;  /* 0x000000090e097210 */ /* 0x008fca0007f1e0ff */
        /* <DEDUP_REMOVED lines=8> */
.L_x_7:
[----:B----4-:R-:W-:Y:S01]  /*0c60*/  SHF.R.U64 R2, R2, R16, R3 ;  /* 0x0000001002027219 */ /* 0x010fe20000001203 */
[----:B-1----:R-:W-:Y:S01]  /*0c70*/  VIADD R3, R17, 0xffffffff ;  /* 0xffffffff11037836 */ /* 0x002fe20000000000 */
[----:B------:R-:W-:Y:S01]  /*0c80*/  LOP3.LUT R10, R23, R10, RZ, 0xc0, !PT ;  /* 0x0000000a170a7212 */ /* 0x000fe200078ec0ff */
[----:B------:R-:W-:Y:S02]  /*0c90*/  IMAD.MOV R11, RZ, RZ, -R11 ;  /* 0x000000ffff0b7224 */ /* 0x000fe400078e0a0b */
[----:B------:R-:W-:Y:S01]  /*0ca0*/  IMAD.MOV R4, RZ, RZ, -R2 ;  /* 0x000000ffff047224 */ /* 0x000fe200078e0a02 */
[----:B------:R-:W-:Y:S01]  /*0cb0*/  LOP3.LUT R3, R12, R3, RZ, 0xc0, !PT ;  /* 0x000000030c037212 */ /* 0x000fe200078ec0ff */
[----:B------:R-:W-:Y:S02]  /*0cc0*/  IMAD R7, R7, R2, R10 ;  /* 0x0000000207077224 */ /* 0x000fe400078e020a */
[----:B------:R-:W-:Y:S02]  /*0cd0*/  @P3 IMAD R0, R13, R11, R6 ;  /* 0x0000000b0d003224 */ /* 0x000fe400078e0206 */
[----:B0-----:R-:W-:-:S02]  /*0ce0*/  IMAD R2, R4, R19, R14 ;  /* 0x0000001304027224 */ /* 0x001fc400078e020e */
[----:B--2---:R-:W-:Y:S02]  /*0cf0*/  IMAD R22, R7, R22, R0 ;  /* 0x0000001607167224 */ /* 0x004fe400078e0200 */
[----:B------:R-:W-:Y:S02]  /*0d00*/  IMAD R3, R2, R17, R3 ;  /* 0x0000001102037224 */ /* 0x000fe400078e0203 */
[----:B------:R-:W-:Y:S02]  /*0d10*/  IMAD.MOV.U32 R0, RZ, RZ, 0x1 ;  /* 0x00000001ff007424 */ /* 0x000fe400078e00ff */
[----:B------:R-:W-:Y:S01]  /*0d20*/  IMAD.MOV.U32 R19, RZ, RZ, R24 ;  /* 0x000000ffff137224 */ /* 0x000fe200078e0018 */
[----:B------:R-:W-:Y:S02]  /*0d30*/  SEL R23, R3, R22, !P3 ;  /* 0x0000001603177207 */ /* 0x000fe40005800000 */
[----:B------:R-:W-:-:S07]  /*0d40*/  SEL R22, R22, R3, !P3 ;  /* 0x0000000316167207 */ /* 0x000fce0005800000 */
.L_x_5:
[----:B------:R-:W-:-:S08]  /*0d50*/  NOP ;  /* 0x0000000000007918 */ /* 0x000fd00000000000 */
[----:B------:R-:W0:Y:S02]  /*0d60*/  USETMAXREG.TRY_ALLOC.CTAPOOL UP0, 0xf0 ;  /* 0x000000f0000079c8 */ /* 0x000e240008000600 */
[----:B0-----:R-:W-:-:S13]  /*0d70*/  PLOP3.LUT P0, PT, PT, PT, UP0, 0x80, 0x0 ;  /* 0x000000000000781c */ /* 0x001fda0003f0f008 */
[----:B------:R-:W-:Y:S05]  /*0d80*/  @!P0 BRA `(.L_x_5) ;  /* 0xfffffffc00f08947 */ /* 0x000fea000383ffff */
[----:B------:R-:W-:Y:S01]  /*0d90*/  ULDC.64 UR4, c[0x0][0x598] ;  /* 0x0001660000047ab9 */ /* 0x000fe20000000a00 */
[----:B------:R-:W-:Y:S01]  /*0da0*/  ULDC.64 UR36, c[0x0][0x208] ;  /* 0x0000820000247ab9 */ /* 0x000fe20000000a00 */
[----:B------:R-:W-:-:S04]  /*0db0*/  ISETP.NE.U32.AND P0, PT, RZ, UR4, PT ;  /* 0x00000004ff007c0c */ /* 0x000fc8000bf05070 */
[----:B------:R-:W-:-:S13]  /*0dc0*/  ISETP.NE.AND.EX P0, PT, RZ, UR5, PT, P0 ;  /* 0x00000005ff007c0c */ /* 0x000fda000bf05300 */
[----:B------:R-:W-:Y:S05]  /*0dd0*/  @!P0 BRA `(.L_x_8) ;  /* 0x00000000001c8947 */ /* 0x000fea0003800000 */
[----:B------:R-:W0:Y:S02]  /*0de0*/  LDC.64 R2, c[0x0][0x598] ;  /* 0x00016600ff027b82 */ /* 0x000e240000000a00 */
[----:B0-----:R-:W2:Y:S02]  /*0df0*/  LDG.E.64 R2, desc[UR36][R2.64] ;  /* 0x0000002402027981 */ /* 0x001ea4000c1e1b00 */
[----:B--2---:R-:W-:-:S04]  /*0e00*/  ISETP.NE.U32.AND P0, PT, R2, RZ, PT ;  /* 0x000000ff0200720c */ /* 0x004fc80003f05070 */
[----:B------:R-:W-:-:S13]  /*0e10*/  ISETP.NE.AND.EX P0, PT, R3, RZ, PT, P0 ;  /* 0x000000ff0300720c */ /* 0x000fda0003f05300 */
[----:B------:R-:W-:Y:S05]  /*0e20*/  @!P0 BRA `(.L_x_8) ;  /* 0x0000000000088947 */ /* 0x000fea0003800000 */
[----:B------:R0:W5:Y:S01]  /*0e30*/  LD.E R2, desc[UR36][R2.64] ;  /* 0x0000002402027980 */ /* 0x000162000c101900 */
[----:B------:R-:W-:Y:S05]  /*0e40*/  BRA `(.L_x_9) ;  /* 0x0000000000247947 */ /* 0x000fea0003800000 */
.L_x_8:
[----:B------:R-:W-:Y:S02]  /*0e50*/  ULDC.64 UR4, c[0x0][0x588] ;  /* 0x0001620000047ab9 */ /* 0x000fe40000000a00 */
[----:B------:R-:W-:-:S04]  /*0e60*/  ISETP.NE.U32.AND P0, PT, RZ, UR4, PT ;  /* 0x00000004ff007c0c */ /* 0x000fc8000bf05070 */
[----:B------:R-:W-:-:S13]  /*0e70*/  ISETP.NE.AND.EX P0, PT, RZ, UR5, PT, P0 ;  /* 0x00000005ff007c0c */ /* 0x000fda000bf05300 */
[----:B------:R-:W-:Y:S05]  /*0e80*/  @!P0 BRA `(.L_x_10) ;  /* 0x00000000000c8947 */ /* 0x000fea0003800000 */
[----:B------:R-:W0:Y:S02]  /*0e90*/  LDC.64 R2, c[0x0][0x588] ;  /* 0x00016200ff027b82 */ /* 0x000e240000000a00 */
[----:B0-----:R1:W5:Y:S01]  /*0ea0*/  LDG.E R2, desc[UR36][R2.64] ;  /* 0x0000002402027981 */ /* 0x001362000c1e1900 */
[----:B------:R-:W-:Y:S05]  /*0eb0*/  BRA `(.L_x_9) ;  /* 0x0000000000087947 */ /* 0x000fea0003800000 */
.L_x_10:
[----:B------:R-:W-:Y:S02]  /*0ec0*/  ULDC UR4, c[0x0][0x580] ;  /* 0x0001600000047ab9 */ /* 0x000fe40000000800 */
[----:B------:R-:W-:-:S07]  /*0ed0*/  IMAD.U32 R2, RZ, RZ, UR4 ;  /* 0x00000004ff027e24 */ /* 0x000fce000f8e00ff */
.L_x_9:
[----:B------:R-:W-:Y:S02]  /*0ee0*/  ULDC.64 UR4, c[0x0][0x5a0] ;  /* 0x0001680000047ab9 */ /* 0x000fe40000000a00 */
[----:B------:R-:W-:-:S04]  /*0ef0*/  ISETP.NE.U32.AND P0, PT, RZ, UR4, PT ;  /* 0x00000004ff007c0c */ /* 0x000fc8000bf05070 */
[----:B------:R-:W-:-:S13]  /*0f00*/  ISETP.NE.AND.EX P0, PT, RZ, UR5, PT, P0 ;  /* 0x00000005ff007c0c */ /* 0x000fda000bf05300 */
[----:B------:R-:W-:Y:S05]  /*0f10*/  @!P0 BRA `(.L_x_11) ;  /* 0x00000000001c8947 */ /* 0x000fea0003800000 */
[----:B------:R-:W2:Y:S02]  /*0f20*/  LDC.64 R4, c[0x0][0x5a0] ;  /* 0x00016800ff047b82 */ /* 0x000ea40000000a00 */
[----:B--2---:R-:W2:Y:S02]  /*0f30*/  LDG.E.64 R4, desc[UR36][R4.64] ;  /* 0x0000002404047981 */ /* 0x004ea4000c1e1b00 */
[----:B--2---:R-:W-:-:S04]  /*0f40*/  ISETP.NE.U32.AND P0, PT, R4, RZ, PT ;  /* 0x000000ff0400720c */ /* 0x004fc80003f05070 */
[----:B------:R-:W-:-:S13]  /*0f50*/  ISETP.NE.AND.EX P0, PT, R5, RZ, PT, P0 ;  /* 0x000000ff0500720c */ /* 0x000fda0003f05300 */
[----:B------:R-:W-:Y:S05]  /*0f60*/  @!P0 BRA `(.L_x_11) ;  /* 0x0000000000088947 */ /* 0x000fea0003800000 */
[----:B------:R2:W5:Y:S01]  /*0f70*/  LD.E R16, desc[UR36][R4.64] ;  /* 0x0000002404107980 */ /* 0x000562000c101900 */
[----:B------:R-:W-:Y:S05]  /*0f80*/  BRA `(.L_x_12) ;  /* 0x0000000000247947 */ /* 0x000fea0003800000 */
.L_x_11:
[----:B------:R-:W-:Y:S02]  /*0f90*/  ULDC.64 UR4, c[0x0][0x590] ;  /* 0x0001640000047ab9 */ /* 0x000fe40000000a00 */
[----:B------:R-:W-:-:S04]  /*0fa0*/  ISETP.NE.U32.AND P0, PT, RZ, UR4, PT ;  /* 0x00000004ff007c0c */ /* 0x000fc8000bf05070 */
[----:B------:R-:W-:-:S13]  /*0fb0*/  ISETP.NE.AND.EX P0, PT, RZ, UR5, PT, P0 ;  /* 0x00000005ff007c0c */ /* 0x000fda000bf05300 */
[----:B------:R-:W-:Y:S05]  /*0fc0*/  @!P0 BRA `(.L_x_13) ;  /* 0x00000000000c8947 */ /* 0x000fea0003800000 */
[----:B------:R-:W2:Y:S02]  /*0fd0*/  LDC.64 R16, c[0x0][0x590] ;  /* 0x00016400ff107b82 */ /* 0x000ea40000000a00 */
[----:B--2---:R3:W5:Y:S01]  /*0fe0*/  LDG.E R16, desc[UR36][R16.64] ;  /* 0x0000002410107981 */ /* 0x004762000c1e1900 */
[----:B------:R-:W-:Y:S05]  /*0ff0*/  BRA `(.L_x_12) ;  /* 0x0000000000087947 */ /* 0x000fea0003800000 */
.L_x_13:
[----:B------:R-:W-:Y:S02]  /*1000*/  ULDC UR4, c[0x0][0x584] ;  /* 0x0001610000047ab9 */ /* 0x000fe40000000800 */
[----:B------:R-:W-:-:S07]  /*1010*/  IMAD.U32 R16, RZ, RZ, UR4 ;  /* 0x00000004ff107e24 */ /* 0x000fce000f8e00ff */
.L_x_12:
[----:B------:R-:W-:-:S13]  /*1020*/  LOP3.LUT P0, RZ, R0, 0xff, RZ, 0xc0, !PT ;  /* 0x000000ff00ff7812 */ /* 0x000fda000780c0ff */
[----:B------:R-:W-:Y:S05]  /*1030*/  @!P0 EXIT ;  /* 0x000000000000894d */ /* 0x000fea0003800000 */
[----:B------:R-:W-:Y:S01]  /*1040*/  ULDC UR4, c[0x0][0x28c] ;  /* 0x0000a30000047ab9 */ /* 0x000fe20000000800 */
[----:B------:R-:W-:Y:S01]  /*1050*/  UMOV UR38, URZ ;  /* 0x0000003f00267c82 */ /* 0x000fe20008000000 */
[----:B------:R-:W-:Y:S01]  /*1060*/  UIADD3 UR4, UR4, 0xf, URZ ;  /* 0x0000000f04047890 */ /* 0x000fe2000fffe03f */
[----:B------:R-:W-:-:S03]  /*1070*/  UMOV UR39, URZ ;  /* 0x0000003f00277c82 */ /* 0x000fc60008000000 */
[----:B------:R-:W-:-:S04]  /*1080*/  USHF.R.S32.HI UR5, URZ, 0x1f, UR4 ;  /* 0x0000001f3f057899 */ /* 0x000fc80008011404 */
[----:B------:R-:W-:-:S04]  /*1090*/  ULEA.HI UR5, UR5, UR4, URZ, 0x4 ;  /* 0x0000000405057291 */ /* 0x000fc8000f8f203f */
[----:B------:R-:W-:-:S12]  /*10a0*/  USHF.R.S32.HI UR40, URZ, 0x4, UR5 ;  /* 0x000000043f287899 */ /* 0x000fd80008011405 */
.L_x_1053:
[----:B----4-:R-:W4:Y:S01]  /*10b0*/  S2R R0, SR_TID.X ;  /* 0x0000000000007919 */ /* 0x010f220000002100 */
[----:B------:R-:W0:Y:S01]  /*10c0*/  S2UR UR6, SR_CgaCtaId ;  /* 0x00000000000679c3 */ /* 0x000e220000008800 */
[----:B------:R-:W-:Y:S02]  /*10d0*/  UMOV UR41, 0x400 ;  /* 0x0000040000297882 */ /* 0x000fe40000000000 */
[----:B0-----:R-:W-:Y:S01]  /*10e0*/  ULEA UR41, UR6, UR41, 0x18 ;  /* 0x0000002906297291 */ /* 0x001fe2000f8ec03f */
[----:B----4-:R-:W-:-:S04]  /*10f0*/  LOP3.LUT R0, R0, 0x80, RZ, 0xc0, !PT ;  /* 0x0000008000007812 */ /* 0x010fc800078ec0ff */
[----:B------:R-:W-:-:S06]  /*1100*/  SHF.R.U32.HI R0, RZ, 0x7, R0 ;  /* 0x00000007ff007819 */ /* 0x000fcc0000011600 */
[----:B------:R-:W0:Y:S02]  /*1110*/  SHFL.IDX PT, R0, R0, RZ, 0x1f ;  /* 0x00001fff00007589 */ /* 0x000e2400000e0000 */
[----:B0-----:R-:W-:-:S13]  /*1120*/  R2UR UR4, R0 ;  /* 0x00000000000472ca */ /* 0x001fda00000e0000 */
[----:B------:R-:W-:-:S04]  /*1130*/  ULEA.HI UR5, UR4, UR4, URZ, 0x1 ;  /* 0x0000000404057291 */ /* 0x000fc8000f8f083f */
[----:B------:R-:W-:-:S04]  /*1140*/  ULOP3.LUT UR5, UR5, 0x1ffffe, URZ, 0xc0, !UPT ;  /* 0x001ffffe05057892 */ /* 0x000fc8000f8ec03f */
[----:B------:R-:W-:-:S03]  /*1150*/  UIADD3 UR5, UR4, -UR5, URZ ;  /* 0x8000000504057290 */ /* 0x000fc6000fffe03f */
[----:B------:R-:W-:Y:S01]  /*1160*/  ULDC UR4, c[0x0][0x28c] ;  /* 0x0000a30000047ab9 */ /* 0x000fe20000000800 */
[----:B------:R-:W-:Y:S01]  /*1170*/  ULEA UR5, UR5, UR41, 0xb ;  /* 0x0000002905057291 */ /* 0x000fe2000f8e583f */
[----:B------:R-:W-:-:S03]  /*1180*/  ISETP.LT.AND P0, PT, RZ, UR4, PT ;  /* 0x00000004ff007c0c */ /* 0x000fc6000bf01270 */
[----:B------:R-:W-:-:S04]  /*1190*/  UIADD3 UR5, UR5, 0x180, URZ ;  /* 0x0000018005057890 */ /* 0x000fc8000fffe03f */
[----:B------:R-:W-:-:S04]  /*11a0*/  USHF.R.U32.HI UR5, URZ, 0x4, UR5 ;  /* 0x000000043f057899 */ /* 0x000fc80008011605 */
[----:B------:R-:W-:Y:S02]  /*11b0*/  ULOP3.LUT UR42, UR5, 0x3fff, URZ, 0xc0, !UPT ;  /* 0x00003fff052a7892 */ /* 0x000fe4000f8ec03f */
[----:B-1-3--:R-:W-:Y:S10]  /*11c0*/  @P0 BRA `(.L_x_14) ;  /* 0x0000000000400947 */ /* 0x00aff40003800000 */
[----:B------:R-:W-:Y:S01]  /*11d0*/  MOV R0, 0x0 ;  /* 0x0000000000007802 */ /* 0x000fe20000000f00 */
[----:B------:R-:W-:Y:S01]  /*11e0*/  ULDC.64 UR4, c[0x4][0x68] ;  /* 0x01001a0000047ab9 */ /* 0x000fe20000000a00 */
[----:B------:R-:W-:Y:S01]  /*11f0*/  ULDC.64 UR6, c[0x4][0x8] ;  /* 0x0100020000067ab9 */ /* 0x000fe20000000a00 */
[----:B--2---:R-:W-:Y:S01]  /*1200*/  IMAD.U32 R4, RZ, RZ, UR4 ;  /* 0x00000004ff047e24 */ /* 0x004fe2000f8e00ff */
[----:B------:R0:W2:Y:S01]  /*1210*/  LDC.64 R14, c[0x4][R0] ;  /* 0x01000000000e7b82 */ /* 0x0000a20000000a00 */
[----:B------:R-:W-:Y:S01]  /*1220*/  IMAD.U32 R5, RZ, RZ, UR5 ;  /* 0x00000005ff057e24 */ /* 0x000fe2000f8e00ff */
[----:B------:R-:W-:Y:S01]  /*1230*/  ULDC.64 UR4, c[0x4][0x70] ;  /* 0x01001c0000047ab9 */ /* 0x000fe20000000a00 */
[----:B------:R-:W-:Y:S02]  /*1240*/  IMAD.U32 R10, RZ, RZ, UR6 ;  /* 0x00000006ff0a7e24 */ /* 0x000fe4000f8e00ff */
[----:B------:R-:W-:Y:S02]  /*1250*/  IMAD.U32 R6, RZ, RZ, UR4 ;  /* 0x00000004ff067e24 */ /* 0x000fe4000f8e00ff */
[----:B------:R-:W-:-:S02]  /*1260*/  IMAD.U32 R7, RZ, RZ, UR5 ;  /* 0x00000005ff077e24 */ /* 0x000fc4000f8e00ff */
[----:B------:R-:W-:Y:S02]  /*1270*/  IMAD.U32 R11, RZ, RZ, UR7 ;  /* 0x00000007ff0b7e24 */ /* 0x000fe4000f8e00ff */
[----:B------:R-:W-:Y:S02]  /*1280*/  IMAD.MOV.U32 R8, RZ, RZ, 0x1e1 ;  /* 0x000001e1ff087424 */ /* 0x000fe400078e00ff */
[----:B------:R-:W-:Y:S02]  /*1290*/  IMAD.MOV.U32 R12, RZ, RZ, 0x1 ;  /* 0x00000001ff0c7424 */ /* 0x000fe400078e00ff */
[----:B0-----:R-:W-:-:S07]  /*12a0*/  IMAD.MOV.U32 R13, RZ, RZ, RZ ;  /* 0x000000ffff0d7224 */ /* 0x001fce00078e00ff */
[----:B------:R-:W-:-:S07]  /*12b0*/  LEPC R20, `(.L_x_14) ;  /* 0x000000001014794e */ /* 0x000fce0000000000 */
[----:B-123-5:R-:W-:Y:S05]  /*12c0*/  CALL.ABS.NOINC R14 ;  /* 0x000000000e007343 */ /* 0x02efea0003c00000 */
.L_x_14:
[----:B------:R-:W4:Y:S02]  /*12d0*/  LDL R20, [R1+0x600] ;  /* 0x0006000001147983 */ /* 0x000f240000100800 */
[----:B----4-:R-:W-:-:S04]  /*12e0*/  LOP3.LUT R0, R20, 0x1, RZ, 0xfc, !PT ;  /* 0x0000000114007812 */ /* 0x010fc800078efcff */
[----:B------:R-:W-:-:S13]  /*12f0*/  ISETP.NE.AND P0, PT, R0, 0x3, PT ;  /* 0x000000030000780c */ /* 0x000fda0003f05270 */
[----:B------:R-:W-:Y:S05]  /*1300*/  @!P0 BRA `(.L_x_15) ;  /* 0x0000000000048947 */ /* 0x000fea0003800000 */
[----:B------:R-:W-:Y:S01]  /*1310*/  BPT.TRAP 0x1 ;  /* 0x000000040000795c */ /* 0x000fe20000300000 */
.L_x_15:
[----:B-1----:R-:W-:Y:S02]  /*1320*/  IMAD.U32 R3, RZ, RZ, UR39 ;  /* 0x00000027ff037e24 */ /* 0x002fe4000f8e00ff */
[----:B------:R-:W-:-:S03]  /*1330*/  IMAD.U32 R0, RZ, RZ, UR38 ;  /* 0x00000026ff007e24 */ /* 0x000fc6000f8e00ff */
[----:B------:R-:W-:Y:S02]  /*1340*/  LEA R3, R3, UR41, 0x3 ;  /* 0x0000002903037c11 */ /* 0x000fe4000f8e18ff */
[----:B------:R-:W-:-:S04]  /*1350*/  SHF.L.U32 R0, R0, 0x1f, RZ ;  /* 0x0000001f00007819 */ /* 0x000fc800000006ff */
[----:B------:R0:W1:Y:S01]  /*1360*/  SYNCS.PHASECHK.TRANS64.TRYWAIT P1, [R3+URZ], R0 ;  /* 0x00000000030075a7 */ /* 0x000062000802017f */
[----:B------:R-:W-:Y:S05]  /*1370*/  @!P0 BRA `(.L_x_16) ;  /* 0x0000000000048947 */ /* 0x000fea0003800000 */
[----:B------:R-:W-:Y:S01]  /*1380*/  BPT.TRAP 0x1 ;  /* 0x000000040000795c */ /* 0x000fe20000300000 */
.L_x_16:
[----:B-1----:R-:W-:Y:S05]  /*1390*/  @P1 BRA `(.L_x_17) ;  /* 0x0000000000081947 */ /* 0x002fea0003800000 */
[----:B------:R-:W1:Y:S02]  /*13a0*/  SYNCS.PHASECHK.TRANS64.TRYWAIT P1, [R3+URZ], R0 ;  /* 0x00000000030075a7 */ /* 0x000e64000802017f */
[----:B-1----:R-:W-:Y:S05]  /*13b0*/  @!P1 BRA `(.L_x_18) ;  /* 0x0000029400049947 */ /* 0x002fea0003800000 */
.L_x_17:
[----:B------:R-:W-:-:S04]  /*13c0*/  UISETP.LT.AND UP0, UPT, UR40, 0x1, UPT ;  /* 0x000000012800788c */ /* 0x000fc8000bf01270 */
[----:B------:R-:W-:-:S06]  /*13d0*/  USEL UR4, UR40, 0x1, UP0 ;  /* 0x0000000128047887 */ /* 0x000fcc0008000000 */
[----:B--2---:R-:W-:Y:S01]  /*13e0*/  IMAD.U32 R5, RZ, RZ, UR4 ;  /* 0x00000004ff057e24 */ /* 0x004fe2000f8e00ff */
[----:B------:R-:W-:Y:S05]  /*13f0*/  WARPSYNC.ALL ;  /* 0x0000000000007948 */ /* 0x000fea0003800000 */
[----:B------:R-:W-:-:S04]  /*1400*/  IADD3 R5, -R5, UR40, RZ ;  /* 0x0000002805057c10 */ /* 0x000fc8000fffe1ff */
[----:B------:R-:W-:Y:S01]  /*1410*/  ISETP.GE.AND P1, PT, R5, 0x1, PT ;  /* 0x000000010500780c */ /* 0x000fe20003f26270 */
[----:B------:R-:W-:Y:S01]  /*1420*/  UIADD3 UR4, UR41, 0xf180, URZ ;  /* 0x0000f18029047890 */ /* 0x000fe2000fffe03f */
[----:B------:R-:W-:Y:S01]  /*1430*/  WARPGROUP.ARRIVE ;  /* 0x00000000000079c5 */ /* 0x000fe20000000000 */
[----:B------:R-:W-:Y:S02]  /*1440*/  ULOP3.LUT UR8, UR42, 0x10000, URZ, 0xfc, !UPT ;  /* 0x000100002a087892 */ /* 0x000fe4000f8efc3f */
[----:B------:R-:W-:Y:S01]  /*1450*/  USHF.R.U32.HI UR4, URZ, 0x4, UR4 ;  /* 0x000000043f047899 */ /* 0x000fe20008011604 */
[----:B------:R-:W-:Y:S01]  /*1460*/  UMOV UR5, 0xc0000010 ;  /* 0xc000001000057882 */ /* 0x000fe20000000000 */
[----:B------:R-:W-:Y:S02]  /*1470*/  UMOV UR7, 0xc0000010 ;  /* 0xc000001000077882 */ /* 0x000fe40000000000 */
[----:B------:R-:W-:Y:S01]  /*1480*/  ULOP3.LUT UR4, UR4, 0x3fff, URZ, 0xc0, !UPT ;  /* 0x00003fff04047892 */ /* 0x000fe2000f8ec03f */
[----:B------:R-:W-:Y:S01]  /*1490*/  UMOV UR13, UR5 ;  /* 0x00000005000d7c82 */ /* 0x000fe20008000000 */
[----:B------:R-:W-:-:S02]  /*14a0*/  UMOV UR15, 0xc0000010 ;  /* 0xc0000010000f7882 */ /* 0x000fc40000000000 */
[----:B------:R-:W-:Y:S02]  /*14b0*/  ULOP3.LUT UR9, UR4, 0x10000, URZ, 0xfc, !UPT ;  /* 0x0001000004097892 */ /* 0x000fe4000f8efc3f */
[----:B------:R-:W-:Y:S02]  /*14c0*/  UIMAD UR4, UR39, 0x180, UR8 ;  /* 0x00000180270478a4 */ /* 0x000fe4000f8e0208 */
[----:B------:R-:W-:-:S04]  /*14d0*/  ULEA UR6, UR39, UR9, 0xa ;  /* 0x0000000927067291 */ /* 0x000fc8000f8e503f */
[----:B------:R-:W-:Y:S01]  /*14e0*/  UIADD3 UR14, UR6, 0x200, URZ ;  /* 0x00000200060e7890 */ /* 0x000fe2000fffe03f */
[----:B------:R-:W-:-:S04]  /*14f0*/  UMOV UR12, UR4 ;  /* 0x00000004000c7c82 */ /* 0x000fc80008000000 */
[----:B------:R-:W-:Y:S03]  /*1500*/  HGMMA.64x256x16.F32.BF16 R24, gdesc[UR4], RZ, !UPT, gsb0 ;  /* 0x03e00000041879f0 */ /* 0x000fe6000c0018ff */
[----:B------:R-:W-:Y:S02]  /*1510*/  WARPGROUP.DEPBAR.LE gsb0, 0x0 ;  /* 0x00008000000079c5 */ /* 0x000fe40000010000 */
[----:B------:R-:W-:Y:S04]  /*1520*/  STL.64 [R1+0x400], R24 ;  /* 0x0004001801007387 */ /* 0x000fe80000100a00 */
        /* <DEDUP_REMOVED lines=62> */
[----:B------:R2:W-:Y:S02]  /*1910*/  STL.64 [R1+0x5f8], R150 ;  /* 0x0005f89601007387 */ /* 0x0005e40000100a00 */
[----:B--2---:R-:W-:-:S06]  /*1920*/  WARPGROUP.ARRIVE ;  /* 0x00000000000079c5 */ /* 0x004fcc0000000000 */
[----:B------:R-:W-:Y:S01]  /*1930*/  HGMMA.64x256x16.F32.BF16 R24, gdesc[UR12], RZ, !UPT, gsb0 ;  /* 0x03e000000c1879f0 */ /* 0x000fe2000c0018ff */
[----:B------:R-:W-:Y:S01]  /*1940*/  UIADD3 UR12, UR4, 0x100, URZ ;  /* 0x00000100040c7890 */ /* 0x000fe2000fffe03f */
[----:B------:R-:W-:Y:S02]  /*1950*/  UMOV UR13, 0xc0000010 ;  /* 0xc0000010000d7882 */ /* 0x000fe40000000000 */
[----:B------:R-:W-:-:S04]  /*1960*/  UMOV UR5, UR13 ;  /* 0x0000000d00057c82 */ /* 0x000fc80008000000 */
[----:B------:R-:W-:Y:S01]  /*1970*/  UMOV UR4, UR12 ;  /* 0x0000000c00047c82 */ /* 0x000fe20008000000 */
[----:B------:R-:W-:Y:S02]  /*1980*/  WARPGROUP.DEPBAR.LE gsb0, 0x0 ;  /* 0x00008000000079c5 */ /* 0x000fe40000010000 */
[----:B------:R-:W-:Y:S04]  /*1990*/  STL.64 [R1], R24 ;  /* 0x0000001801007387 */ /* 0x000fe80000100a00 */
        /* <DEDUP_REMOVED lines=112> */
[----:B------:R2:W-:Y:S04]  /*20a0*/  STL.64 [R1+0x2a8], R150 ;  /* 0x0002a89601007387 */ /* 0x0005e80000100a00 */
        /* <DEDUP_REMOVED lines=42> */
[----:B--2---:R4:W5:Y:S04]  /*2350*/  LDL.LU.64 R150, [R1+0x6b8] ;  /* 0x0006b80001967983 */ /* 0x0049680000300a00 */
[----:B------:R4:W5:Y:S04]  /*2360*/  LDL.LU.64 R148, [R1+0x6b0] ;  /* 0x0006b00001947983 */ /* 0x0009680000300a00 */
        /* <DEDUP_REMOVED lines=19> */
[----:B------:R4:W5:Y:S01]  /*24a0*/  LDL.LU.64 R108, [R1+0x610] ;  /* 0x00061000016c7983 */ /* 0x0009620000300a00 */
[----:B------:R-:W-:Y:S05]  /*24b0*/  @!P1 BRA `(.L_x_19) ;  /* 0x00000028005c9947 */ /* 0x000fea0003800000 */
[----:B------:R-:W-:Y:S01]  /*24c0*/  UIADD3 UR4, UR39, 0x1, URZ ;  /* 0x0000000127047890 */ /* 0x000fe2000fffe03f */
[----:B01----:R-:W-:Y:S01]  /*24d0*/  IMAD.MOV.U32 R0, RZ, RZ, R5 ;  /* 0x000000ffff007224 */ /* 0x003fe200078e0005 */
[----:B------:R-:W-:Y:S02]  /*24e0*/  UMOV UR11, UR39 ;  /* 0x00000027000b7c82 */ /* 0x000fe40008000000 */
[----:B------:R-:W-:-:S04]  /*24f0*/  UISETP.NE.AND UP0, UPT, UR4, 0xa, UPT ;  /* 0x0000000a0400788c */ /* 0x000fc8000bf05270 */
[----:B------:R-:W-:Y:S02]  /*2500*/  USEL UR5, URZ, 0x1, UP0 ;  /* 0x000000013f057887 */ /* 0x000fe40008000000 */
[----:B------:R-:W-:Y:S02]  /*2510*/  USEL UR10, UR4, URZ, UP0 ;  /* 0x0000003f040a7287 */ /* 0x000fe40008000000 */
[----:B------:R-:W-:-:S06]  /*2520*/  ULOP3.LUT UR5, UR38, UR5, URZ, 0x3c, !UPT ;  /* 0x0000000526057292 */ /* 0x000fcc000f8e3c3f */
[----:B------:R-:W-:-:S07]  /*2530*/  IMAD.U32 R3, RZ, RZ, UR5 ;  /* 0x00000005ff037e24 */ /* 0x000fce000f8e00ff */
.L_x_26:
[----:B---3--:R-:W-:Y:S05]  /*2540*/  @!P0 BRA `(.L_x_20) ;  /* 0x0000000000048947 */ /* 0x008fea0003800000 */
[----:B------:R-:W-:Y:S01]  /*2550*/  BPT.TRAP 0x1 ;  /* 0x000000040000795c */ /* 0x000fe20000300000 */
.L_x_20:
[----:B------:R-:W-:Y:S01]  /*2560*/  ULEA UR4, UR10, UR41, 0x3 ;  /* 0x000000290a047291 */ /* 0x000fe2000f8e183f */
[----:B------:R-:W-:-:S08]  /*2570*/  SHF.L.U32 R4, R3, 0x1f, RZ ;  /* 0x0000001f03047819 */ /* 0x000fd000000006ff */
[----:B------:R0:W1:Y:S01]  /*2580*/  SYNCS.PHASECHK.TRANS64.TRYWAIT P1, [UR4], R4 ;  /* 0x00000004ff0075a7 */ /* 0x0000620008020144 */
[----:B------:R-:W-:Y:S05]  /*2590*/  @!P0 BRA `(.L_x_21) ;  /* 0x0000000000048947 */ /* 0x000fea0003800000 */
[----:B------:R-:W-:Y:S01]  /*25a0*/  BPT.TRAP 0x1 ;  /* 0x000000040000795c */ /* 0x000fe20000300000 */
.L_x_21:
[----:B-1----:R-:W-:Y:S05]  /*25b0*/  @P1 BRA `(.L_x_22) ;  /* 0x0000000000081947 */ /* 0x002fea0003800000 */
[----:B------:R-:W1:Y:S02]  /*25c0*/  SYNCS.PHASECHK.TRANS64.TRYWAIT P1, [UR4], R4 ;  /* 0x00000004ff0075a7 */ /* 0x000e640008020144 */
[----:B-1----:R-:W-:Y:S05]  /*25d0*/  @!P1 BRA `(.L_x_23) ;  /* 0x0000028000909947 */ /* 0x002fea0003800000 */
.L_x_22:
[----:B-----5:R-:W-:Y:S04]  /*25e0*/  STL.64 [R1+0x768], R150 ;  /* 0x0007689601007387 */ /* 0x020fe80000100a00 */
        /* <DEDUP_REMOVED lines=21> */
[----:B--2---:R-:W2:Y:S04]  /*2740*/  LDL.LU.64 R108, [R1] ;  /* 0x00000000016c7983 */ /* 0x004ea80000300a00 */
[----:B------:R-:W3:Y:S04]  /*2750*/  LDL.LU.64 R110, [R1+0x8] ;  /* 0x00000800016e7983 */ /* 0x000ee80000300a00 */
[----:B------:R-:W4:Y:S04]  /*2760*/  LDL.LU.64 R112, [R1+0x10] ;  /* 0x0000100001707983 */ /* 0x000f280000300a00 */
[----:B------:R-:W2:Y:S04]  /*2770*/  LDL.LU.64 R114, [R1+0x18] ;  /* 0x0000180001727983 */ /* 0x000ea80000300a00 */
        /* <DEDUP_REMOVED lines=18> */
[----:B--2---:R-:W-:Y:S04]  /*28a0*/  STL.64 [R1+0x968], R150 ;  /* 0x0009689601007387 */ /* 0x004fe80000100a00 */
[----:B----4-:R-:W-:Y:S04]  /*28b0*/  STL.64 [R1+0x960], R148 ;  /* 0x0009609401007387 */ /* 0x010fe80000100a00 */
[----:B---3--:R-:W-:Y:S04]  /*28c0*/  STL.64 [R1+0x958], R146 ;  /* 0x0009589201007387 */ /* 0x008fe80000100a00 */
        /* <DEDUP_REMOVED lines=61> */
[----:B--2---:R-:W2:Y:S04]  /*2ca0*/  LDL.LU.64 R24, [R1+0x400] ;  /* 0x0004000001187983 */ /* 0x004ea80000300a00 */
[----:B------:R-:W2:Y:S04]  /*2cb0*/  LDL.LU.64 R26, [R1+0x408] ;  /* 0x00040800011a7983 */ /* 0x000ea80000300a00 */
        /* <DEDUP_REMOVED lines=61> */
[----:B------:R-:W2:Y:S01]  /*3090*/  LDL.LU.64 R150, [R1+0x5f8] ;  /* 0x0005f80001967983 */ /* 0x000ea20000300a00 */
[----:B------:R-:W-:-:S02]  /*30a0*/  UIMAD UR4, UR10, 0x180, UR8 ;  /* 0x000001800a0478a4 */ /* 0x000fc4000f8e0208 */
[----:B------:R-:W-:Y:S01]  /*30b0*/  ULEA UR6, UR10, UR9, 0xa ;  /* 0x000000090a067291 */ /* 0x000fe2000f8e503f */
[----:B------:R-:W3:Y:S01]  /*30c0*/  LDL.LU.64 R152, [R1+0xb0] ;  /* 0x0000b00001987983 */ /* 0x000ee20000300a00 */
[----:B------:R-:W-:Y:S01]  /*30d0*/  UMOV UR5, 0xc0000010 ;  /* 0xc000001000057882 */ /* 0x000fe20000000000 */
[----:B------:R-:W-:Y:S02]  /*30e0*/  UMOV UR7, 0xc0000010 ;  /* 0xc000001000077882 */ /* 0x000fe40000000000 */
[----:B------:R-:W3:Y:S04]  /*30f0*/  LDL.LU.64 R154, [R1+0xb8] ;  /* 0x0000b800019a7983 */ /* 0x000ee80000300a00 */
        /* <DEDUP_REMOVED lines=39> */
[----:B------:R-:W3:Y:S01]  /*3370*/  LDL.LU.64 R234, [R1+0x1f8] ;  /* 0x0001f80001ea7983 */ /* 0x000ee20000300a00 */
[----:B--2---:R-:W-:-:S06]  /*3380*/  WARPGROUP.ARRIVE ;  /* 0x00000000000079c5 */ /* 0x004fcc0000000000 */
[----:B------:R-:W-:Y:S03]  /*3390*/  HGMMA.64x256x16.F32.BF16 R24, gdesc[UR4], R24, gsb0 ;  /* 0x03e00000041879f0 */ /* 0x000fe60008001818 */
        /* <DEDUP_REMOVED lines=65> */
[----:B--2---:R-:W3:Y:S04]  /*37b0*/  LDL.LU.64 R150, [R1+0x968] ;  /* 0x0009680001967983 */ /* 0x004ee80000300a00 */
        /* <DEDUP_REMOVED lines=21> */
[----:B------:R-:W-:Y:S01]  /*3910*/  UIADD3 UR14, UR6, 0x200, URZ ;  /* 0x00000200060e7890 */ /* 0x000fe2000fffe03f */
[----:B------:R-:W-:Y:S01]  /*3920*/  UMOV UR12, UR4 ;  /* 0x00000004000c7c82 */ /* 0x000fe20008000000 */
[----:B------:R-:W-:Y:S01]  /*3930*/  UMOV UR13, UR5 ;  /* 0x00000005000d7c82 */ /* 0x000fe20008000000 */
[----:B------:R-:W-:Y:S01]  /*3940*/  UMOV UR15, 0xc0000010 ;  /* 0xc0000010000f7882 */ /* 0x000fe20000000000 */
        /* <DEDUP_REMOVED lines=42> */
[----:B---3--:R-:W-:-:S06]  /*3bf0*/  WARPGROUP.ARRIVE ;  /* 0x00000000000079c5 */ /* 0x008fcc0000000000 */
[----:B------:R-:W-:Y:S03]  /*3c00*/  HGMMA.64x256x16.F32.BF16 R108, gdesc[UR12], R108, gsb0 ;  /* 0x03e000000c6c79f0 */ /* 0x000fe6000800186c */
        /* <DEDUP_REMOVED lines=65> */
[----:B---3--:R-:W2:Y:S04]  /*4020*/  LDL.LU.64 R150, [R1+0x768] ;  /* 0x0007680001967983 */ /* 0x008ea80000300a00 */
        /* <DEDUP_REMOVED lines=21> */
[----:B------:R-:W-:Y:S01]  /*4180*/  UIADD3 UR12, UR4, 0x100, URZ ;  /* 0x00000100040c7890 */ /* 0x000fe2000fffe03f */
[----:B------:R-:W-:Y:S01]  /*4190*/  UMOV UR13, 0xc0000010 ;  /* 0xc0000010000d7882 */ /* 0x000fe20000000000 */
[----:B--2---:R-:W-:-:S07]  /*41a0*/  WARPGROUP.ARRIVE ;  /* 0x00000000000079c5 */ /* 0x004fce0000000000 */
        /* <DEDUP_REMOVED lines=88> */
[----:B------:R-:W-:Y:S01]  /*4730*/  UMOV UR4, UR12 ;  /* 0x0000000c00047c82 */ /* 0x000fe20008000000 */
[----:B------:R-:W-:Y:S01]  /*4740*/  UMOV UR5, UR13 ;  /* 0x0000000d00057c82 */ /* 0x000fe20008000000 */
        /* <DEDUP_REMOVED lines=90> */
[----:B------:R-:W-:Y:S01]  /*4cf0*/  BPT.TRAP 0x1 ;  /* 0x000000040000795c */ /* 0x000fe20000300000 */
.L_x_24:
[----:B01----:R-:W2:Y:S01]  /*4d00*/  LDL R4, [R1+0x600] ;  /* 0x0006000001047983 */ /* 0x003ea20000100800 */
[----:B------:R-:W-:-:S04]  /*4d10*/  ULEA UR4, UR11, UR41, 0x3 ;  /* 0x000000290b047291 */ /* 0x000fc8000f8e183f */
[----:B------:R-:W-:-:S04]  /*4d20*/  UIADD3 UR4, UR4, 0x50, URZ ;  /* 0x0000005004047890 */ /* 0x000fc8000fffe03f */
[----:B------:R-:W-:-:S09]  /*4d30*/  UPRMT UR4, URZ, 0x654, UR4 ;  /* 0x000006543f047896 */ /* 0x000fd20008000004 */
[----:B------:R-:W-:Y:S01]  /*4d40*/  SYNCS.ARRIVE.TRANS64.RED.A1T0 RZ, [UR4], RZ ;  /* 0x000000ffffff79a7 */ /* 0x000fe20008100404 */
[----:B--2---:R-:W-:-:S13]  /*4d50*/  ISETP.GT.U32.AND P1, PT, R4, 0x1, PT ;  /* 0x000000010400780c */ /* 0x004fda0003f24070 */
[----:B------:R-:W-:Y:S05]  /*4d60*/  @P1 BRA `(.L_x_25) ;  /* 0x0000000000041947 */ /* 0x000fea0003800000 */
[----:B------:R-:W-:Y:S01]  /*4d70*/  BPT.TRAP 0x1 ;  /* 0x000000040000795c */ /* 0x000fe20000300000 */
.L_x_25:
[----:B------:R-:W-:Y:S01]  /*4d80*/  UIADD3 UR10, UR10, 0x1, URZ ;  /* 0x000000010a0a7890 */ /* 0x000fe2000fffe03f */
[C---:B------:R-:W-:Y:S01]  /*4d90*/  ISETP.GT.AND P1, PT, R0.reuse, 0x1, PT ;  /* 0x000000010000780c */ /* 0x040fe20003f24270 */
[----:B------:R-:W-:Y:S01]  /*4da0*/  UIADD3 UR11, UR11, 0x1, URZ ;  /* 0x000000010b0b7890 */ /* 0x000fe2000fffe03f */
[----:B------:R-:W-:Y:S01]  /*4db0*/  VIADD R0, R0, 0xffffffff ;  /* 0xffffffff00007836 */ /* 0x000fe20000000000 */
[----:B------:R-:W-:Y:S02]  /*4dc0*/  UISETP.NE.AND UP0, UPT, UR10, 0xa, UPT ;  /* 0x0000000a0a00788c */ /* 0x000fe4000bf05270 */
[----:B------:R-:W-:Y:S02]  /*4dd0*/  UISETP.NE.AND UP1, UPT, UR11, 0xa, UPT ;  /* 0x0000000a0b00788c */ /* 0x000fe4000bf25270 */
[----:B------:R-:W-:Y:S02]  /*4de0*/  USEL UR4, URZ, 0x1, UP0 ;  /* 0x000000013f047887 */ /* 0x000fe40008000000 */
[----:B------:R-:W-:-:S02]  /*4df0*/  USEL UR10, UR10, URZ, UP0 ;  /* 0x0000003f0a0a7287 */ /* 0x000fc40008000000 */
[----:B------:R-:W-:Y:S02]  /*4e00*/  USEL UR11, UR11, URZ, UP1 ;  /* 0x0000003f0b0b7287 */ /* 0x000fe40008800000 */
[----:B------:R-:W-:Y:S01]  /*4e10*/  LOP3.LUT R3, R3, UR4, RZ, 0x3c, !PT ;  /* 0x0000000403037c12 */ /* 0x000fe2000f8e3cff */
[----:B------:R-:W-:Y:S09]  /*4e20*/  @P1 BRA `(.L_x_26) ;  /* 0xffffffd400c41947 */ /* 0x000ff2000383ffff */
.L_x_19:
[----:B01----:R-:W0:Y:S02]  /*4e30*/  LDC R0, c[0x0][0x28c] ;  /* 0x0000a300ff007b82 */ /* 0x003e240000000800 */
[----:B0-----:R-:W-:-:S13]  /*4e40*/  ISETP.GE.AND P1, PT, R0, 0x1, PT ;  /* 0x000000010000780c */ /* 0x001fda0003f26270 */
[----:B------:R-:W-:Y:S05]  /*4e50*/  @!P1 BRA `(.L_x_27) ;  /* 0x0000000000389947 */ /* 0x000fea0003800000 */
[----:B------:R-:W-:Y:S05]  /*4e60*/  @!P0 BRA `(.L_x_28) ;  /* 0x0000000000048947 */ /* 0x000fea0003800000 */
[----:B------:R-:W-:Y:S01]  /*4e70*/  BPT.TRAP 0x1 ;  /* 0x000000040000795c */ /* 0x000fe20000300000 */
.L_x_28:
[----:B------:R-:W2:Y:S01]  /*4e80*/  LDL R3, [R1+0x600] ;  /* 0x0006000001037983 */ /* 0x000ea20000100800 */
[----:B------:R-:W-:-:S04]  /*4e90*/  VIADD R0, R5, UR39 ;  /* 0x0000002705007c36 */ /* 0x000fc80008000000 */
[----:B------:R-:W-:-:S05]  /*4ea0*/  IMAD.WIDE.U32 R4, R0, -0x33333333, RZ ;  /* 0xcccccccd00047825 */ /* 0x000fca00078e00ff */
[----:B------:R-:W-:-:S05]  /*4eb0*/  SHF.R.U32.HI R4, RZ, 0x3, R5 ;  /* 0x00000003ff047819 */ /* 0x000fca0000011605 */
[----:B------:R-:W-:-:S05]  /*4ec0*/  IMAD R0, R4, -0xa, R0 ;  /* 0xfffffff604007824 */ /* 0x000fca00078e0200 */
[----:B------:R-:W-:-:S05]  /*4ed0*/  LEA R0, R0, UR41, 0x3 ;  /* 0x0000002900007c11 */ /* 0x000fca000f8e18ff */
[----:B------:R-:W-:-:S05]  /*4ee0*/  VIADD R0, R0, 0x50 ;  /* 0x0000005000007836 */ /* 0x000fca0000000000 */
[----:B------:R-:W-:-:S04]  /*4ef0*/  PRMT R0, RZ, 0x654, R0 ;  /* 0x00000654ff007816 */ /* 0x000fc80000000000 */
[----:B------:R0:W-:Y:S01]  /*4f00*/  SYNCS.ARRIVE.TRANS64.RED.A1T0 RZ, [R0+URZ], RZ ;  /* 0x000000ff00ff79a7 */ /* 0x0001e2000810043f */
[----:B--2---:R-:W-:-:S13]  /*4f10*/  ISETP.GT.U32.AND P0, PT, R3, 0x1, PT ;  /* 0x000000010300780c */ /* 0x004fda0003f04070 */
[----:B0-----:R-:W-:Y:S05]  /*4f20*/  @P0 BRA `(.L_x_27) ;  /* 0x0000000000040947 */ /* 0x001fea0003800000 */
[----:B------:R-:W-:Y:S01]  /*4f30*/  BPT.TRAP 0x1 ;  /* 0x000000040000795c */ /* 0x000fe20000300000 */
.L_x_27:
[----:B------:R-:W0:Y:S01]  /*4f40*/  S2R R0, SR_TID.X ;  /* 0x0000000000007919 */ /* 0x000e220000002100 */
[----:B------:R-:W1:Y:S01]  /*4f50*/  LDC R5, c[0x0][0x288] ;  /* 0x0000a200ff057b82 */ /* 0x000e620000000800 */
[----:B------:R-:W-:Y:S01]  /*4f60*/  ULDC.64 UR4, c[0x0][0x5d0] ;  /* 0x0001740000047ab9 */ /* 0x000fe20000000a00 */
[----:B------:R-:W-:Y:S01]  /*4f70*/  UIADD3 UR39, UR40, UR39, URZ ;  /* 0x0000002728277290 */ /* 0x000fe2000fffe03f */
[----:B------:R-:W2:Y:S01]  /*4f80*/  S2R R6, SR_TID.X ;  /* 0x0000000000067919 */ /* 0x000ea20000002100 */
[----:B------:R-:W-:Y:S01]  /*4f90*/  UISETP.GE.U32.AND UP1, UPT, UR40, 0xa, UPT ;  /* 0x0000000a2800788c */ /* 0x000fe2000bf26070 */
[----:B---34-:R-:W-:Y:S01]  /*4fa0*/  IMAD.MOV.U32 R170, RZ, RZ, -0x1 ;  /* 0xffffffffffaa7424 */ /* 0x018fe200078e00ff */
[----:B------:R-:W-:-:S04]  /*4fb0*/  UISETP.GT.U32.AND UP0, UPT, UR39, 0x9, UPT ;  /* 0x000000092700788c */ /* 0x000fc8000bf04070 */
[----:B------:R-:W-:-:S04]  /*4fc0*/  UISETP.LT.U32.AND UP0, UPT, UR40, 0xa, UP0 ;  /* 0x0000000a2800788c */ /* 0x000fc80008701070 */
[----:B------:R-:W-:-:S04]  /*4fd0*/  USEL UR6, URZ, 0x1, !UP0 ;  /* 0x000000013f067887 */ /* 0x000fc8000c000000 */
[----:B------:R-:W-:Y:S01]  /*4fe0*/  ULOP3.LUT UR38, UR38, UR6, URZ, 0x3c, !UPT ;  /* 0x0000000626267292 */ /* 0x000fe2000f8e3c3f */
[----:B0-----:R-:W-:-:S04]  /*4ff0*/  SHF.R.U32.HI R3, RZ, 0x7, R0 ;  /* 0x00000007ff037819 */ /* 0x001fc80000011600 */
[----:B------:R-:W-:Y:S01]  /*5000*/  LOP3.LUT R8, R3, 0x1, RZ, 0xc0, !PT ;  /* 0x0000000103087812 */ /* 0x000fe200078ec0ff */
[----:B------:R-:W-:Y:S01]  /*5010*/  IMAD.SHL.U32 R3, R23, 0x200, RZ ;  /* 0x0000020017037824 */ /* 0x000fe200078e00ff */
[----:B--2---:R-:W-:Y:S01]  /*5020*/  SHF.R.U32.HI R0, RZ, 0x2, R6 ;  /* 0x00000002ff007819 */ /* 0x004fe20000011606 */
[C---:B------:R-:W-:Y:S01]  /*5030*/  IMAD.SHL.U32 R152, R6.reuse, 0x2, RZ ;  /* 0x0000000206987824 */ /* 0x040fe200078e00ff */
[----:B------:R-:W-:Y:S01]  /*5040*/  LOP3.LUT R11, R6, 0x60, RZ, 0xc0, !PT ;  /* 0x00000060060b7812 */ /* 0x000fe200078ec0ff */
[----:B------:R-:W-:Y:S01]  /*5050*/  IMAD.SHL.U32 R10, R8, 0x40, RZ ;  /* 0x00000040080a7824 */ /* 0x000fe200078e00ff */
[----:B------:R-:W-:Y:S02]  /*5060*/  LOP3.LUT R0, R0, 0x7, RZ, 0xc0, !PT ;  /* 0x0000000700007812 */ /* 0x000fe400078ec0ff */
[----:B------:R-:W-:Y:S02]  /*5070*/  LOP3.LUT R4, R6, 0x3, RZ, 0xc0, !PT ;  /* 0x0000000306047812 */ /* 0x000fe400078ec0ff */
[----:B------:R-:W-:-:S02]  /*5080*/  SHF.R.U32.HI R11, RZ, 0x1, R11 ;  /* 0x00000001ff0b7819 */ /* 0x000fc4000001160b */
[--C-:B------:R-:W-:Y:S01]  /*5090*/  LOP3.LUT R10, R10, 0x40, R0.reuse, 0xe2, !PT ;  /* 0x000000400a0a7812 */ /* 0x100fe200078ee200 */
[----:B-1----:R-:W-:Y:S01]  /*50a0*/  IMAD R4, R4, -0x2, R5 ;  /* 0xfffffffe04047824 */ /* 0x002fe200078e0205 */
[----:B------:R-:W-:Y:S02]  /*50b0*/  IADD3 R0, RZ, -R11, -R0 ;  /* 0x8000000bff007210 */ /* 0x000fe40007ffe800 */
[C---:B------:R-:W-:Y:S02]  /*50c0*/  ISETP.GE.AND P0, PT, R3.reuse, R5, PT ;  /* 0x000000050300720c */ /* 0x040fe40003f06270 */
[----:B------:R-:W-:Y:S01]  /*50d0*/  LOP3.LUT R152, R3, 0x6, R152, 0xf8, !PT ;  /* 0x0000000603987812 */ /* 0x000fe200078ef898 */
[----:B------:R-:W-:Y:S01]  /*50e0*/  IMAD R8, R8, -0x40, R0 ;  /* 0xffffffc008087824 */ /* 0x000fe200078e0200 */
[----:B------:R-:W-:Y:S01]  /*50f0*/  SHF.R.S32.HI R5, RZ, 0x1f, R19 ;  /* 0x0000001fff057819 */ /* 0x000fe20000011413 */
[----:B------:R-:W-:Y:S01]  /*5100*/  IMAD.IADD R3, R4, 0x1, -R3 ;  /* 0x0000000104037824 */ /* 0x000fe200078e0a03 */
[----:B------:R-:W-:Y:S01]  /*5110*/  SHF.R.S32.HI R153, RZ, 0x1f, R152 ;  /* 0x0000001fff997819 */ /* 0x000fe20000011498 */
[----:B------:R-:W-:Y:S01]  /*5120*/  IMAD R4, R22, 0xc0, RZ ;  /* 0x000000c016047824 */ /* 0x000fe200078e02ff */
[----:B------:R-:W-:Y:S01]  /*5130*/  LOP3.LUT R10, R10, R11, RZ, 0xfc, !PT ;  /* 0x0000000b0a0a7212 */ /* 0x000fe200078efcff */
[----:B------:R-:W-:-:S02]  /*5140*/  IMAD R0, R5, UR4, RZ ;  /* 0x0000000405007c24 */ /* 0x000fc4000f8e02ff */
[C---:B------:R-:W-:Y:S01]  /*5150*/  IMAD.WIDE.U32 R6, R19.reuse, UR4, R152 ;  /* 0x0000000413067c25 */ /* 0x040fe2000f8e0098 */
[----:B------:R-:W-:Y:S02]  /*5160*/  ULDC UR4, c[0x0][0x284] ;  /* 0x0000a10000047ab9 */ /* 0x000fe40000000800 */
[C---:B------:R-:W-:Y:S01]  /*5170*/  ISETP.GE.OR P0, PT, R4.reuse, UR4, P0 ;  /* 0x0000000404007c0c */ /* 0x040fe20008706670 */
[----:B------:R-:W-:Y:S02]  /*5180*/  IMAD R0, R19, UR5, R0 ;  /* 0x0000000513007c24 */ /* 0x000fe4000f8e0200 */
[----:B------:R-:W-:Y:S02]  /*5190*/  IMAD.MOV.U32 R11, RZ, RZ, RZ ;  /* 0x000000ffff0b7224 */ /* 0x000fe400078e00ff */
[----:B------:R-:W-:Y:S01]  /*51a0*/  IMAD.IADD R7, R7, 0x1, R0 ;  /* 0x0000000107077824 */ /* 0x000fe200078e0200 */
[----:B------:R-:W-:Y:S01]  /*51b0*/  IADD3 R0, -R4, UR4, R8 ;  /* 0x0000000404007c10 */ /* 0x000fe2000fffe108 */
[----:B------:R-:W-:Y:S01]  /*51c0*/  UIMAD.WIDE.U32 UR4, UR39, -0x33333333, URZ ;  /* 0xcccccccd270478a5 */ /* 0x000fe2000f8e003f */
[----:B------:R-:W-:-:S03]  /*51d0*/  IMAD.WIDE R10, R22, 0xc0, R10 ;  /* 0x000000c0160a7825 */ /* 0x000fc600078e020a */
[----:B------:R-:W-:-:S04]  /*51e0*/  USHF.R.U32.HI UR4, URZ, 0x3, UR5 ;  /* 0x000000033f047899 */ /* 0x000fc80008011605 */
[----:B------:R-:W-:Y:S02]  /*51f0*/  UIMAD UR39, UR4, -0xa, UR39 ;  /* 0xfffffff6042778a4 */ /* 0x000fe4000f8e0227 */
[----:B------:R-:W-:Y:S01]  /*5200*/  @UP1 ULOP3.LUT UR38, UR38, 0x1, UR4, 0x78, !UPT ;  /* 0x0000000126261892 */ /* 0x000fe2000f8e7804 */
[----:B------:R-:W-:Y:S11]  /*5210*/  @P0 BRA `(.L_x_29) ;  /* 0x0000023400000947 */ /* 0x000ff60003800000 */
[----:B------:R-:W0:Y:S01]  /*5220*/  LDC.64 R20, c[0x0][0x5c8] ;  /* 0x00017200ff147b82 */ /* 0x000e220000000a00 */
[----:B-----5:R-:W-:Y:S01]  /*5230*/  FSETP.NEU.AND P0, PT, R16, RZ, PT ;  /* 0x000000ff1000720b */ /* 0x020fe20003f0d000 */
[----:B------:R-:W-:Y:S01]  /*5240*/  BSSY B0, `(.L_x_29) ;  /* 0x000233d000007945 */ /* 0x000fe20003800000 */
[----:B------:R-:W-:-:S04]  /*5250*/  ISETP.GT.AND P5, PT, R3, RZ, PT ;  /* 0x000000ff0300720c */ /* 0x000fc80003fa4270 */
[----:B------:R-:W-:Y:S01]  /*5260*/  ISETP.GT.AND P1, PT, R0, RZ, P5 ;  /* 0x000000ff0000720c */ /* 0x000fe20002f24270 */
[-C--:B0-----:R-:W-:Y:S02]  /*5270*/  IMAD R14, R11, R20.reuse, RZ ;  /* 0x000000140b0e7224 */ /* 0x081fe400078e02ff */
[----:B------:R-:W-:-:S04]  /*5280*/  IMAD.WIDE.U32 R6, R10, R20, R6 ;  /* 0x000000140a067225 */ /* 0x000fc800078e0006 */
[----:B------:R-:W-:-:S04]  /*5290*/  IMAD R14, R10, R21, R14 ;  /* 0x000000150a0e7224 */ /* 0x000fc800078e020e */
[----:B------:R-:W-:Y:S01]  /*52a0*/  IMAD.IADD R14, R7, 0x1, R14 ;  /* 0x00000001070e7824 */ /* 0x000fe200078e020e */
[----:B------:R-:W-:Y:S06]  /*52b0*/  @!P0 BRA `(.L_x_30) ;  /* 0x0000017c00f88947 */ /* 0x000fec0003800000 */
[----:B------:R-:W0:Y:S01]  /*52c0*/  LDC.64 R156, c[0x0][0x5b8] ;  /* 0x00016e00ff9c7b82 */ /* 0x000e220000000a00 */
[----:B------:R-:W2:Y:S01]  /*52d0*/  LDL.LU R15, [R1+0x400] ;  /* 0x00040000010f7983 */ /* 0x000ea20000300800 */
[----:B------:R-:W-:-:S06]  /*52e0*/  ULDC.64 UR4, c[0x0][0x5c0] ;  /* 0x0001700000047ab9 */ /* 0x000fcc0000000a00 */
[----:B------:R-:W1:Y:S08]  /*52f0*/  LDC.64 R8, c[0x0][0x5b0] ;  /* 0x00016c00ff087b82 */ /* 0x000e700000000a00 */
[----:B------:R-:W3:Y:S01]  /*5300*/  LDC.64 R22, c[0x0][0x5a8] ;  /* 0x00016a00ff167b82 */ /* 0x000ee20000000a00 */
[-C--:B0-----:R-:W-:Y:S02]  /*5310*/  IMAD R162, R5, R156.reuse, RZ ;  /* 0x0000009c05a27224 */ /* 0x081fe400078e02ff */
[----:B------:R-:W-:-:S04]  /*5320*/  IMAD.WIDE.U32 R158, R19, R156, R152 ;  /* 0x0000009c139e7225 */ /* 0x000fc800078e0098 */
[----:B------:R-:W-:Y:S02]  /*5330*/  IMAD R162, R19, R157, R162 ;  /* 0x0000009d13a27224 */ /* 0x000fe400078e02a2 */
[-C--:B-1----:R-:W-:Y:S02]  /*5340*/  IMAD R163, R11, R8.reuse, RZ ;  /* 0x000000080ba37224 */ /* 0x082fe400078e02ff */
[----:B------:R-:W-:Y:S02]  /*5350*/  IMAD.IADD R155, R159, 0x1, R162 ;  /* 0x000000019f9b7824 */ /* 0x000fe400078e02a2 */
[----:B------:R-:W-:Y:S02]  /*5360*/  IMAD.MOV.U32 R154, RZ, RZ, R158 ;  /* 0x000000ffff9a7224 */ /* 0x000fe400078e009e */
[C---:B------:R-:W-:Y:S02]  /*5370*/  IMAD R163, R10.reuse, R9, R163 ;  /* 0x000000090aa37224 */ /* 0x040fe400078e02a3 */
[----:B------:R-:W-:-:S04]  /*5380*/  IMAD.WIDE.U32 R4, R10, R8, R154 ;  /* 0x000000080a047225 */ /* 0x000fc800078e009a */
[----:B------:R-:W-:Y:S01]  /*5390*/  IMAD.IADD R5, R5, 0x1, R163 ;  /* 0x0000000105057824 */ /* 0x000fe200078e02a3 */
[----:B---3--:R-:W-:-:S04]  /*53a0*/  LEA R12, P0, R4, R22, 0x1 ;  /* 0x00000016040c7211 */ /* 0x008fc800078008ff */
[----:B------:R-:W-:-:S05]  /*53b0*/  LEA.HI.X R13, R4, R23, R5, 0x1, P0 ;  /* 0x00000017040d7211 */ /* 0x000fca00000f0c05 */
[----:B------:R-:W3:Y:S01]  /*53c0*/  @P1 LDG.E.LTC128B.U16 R157, desc[UR36][R12.64] ;  /* 0x000000240c9d1981 */ /* 0x000ee2000c1e1520 */
[----:B------:R-:W-:Y:S01]  /*53d0*/  ISETP.GT.AND P3, PT, R3, 0x1, PT ;  /* 0x000000010300780c */ /* 0x000fe20003f64270 */
[----:B------:R-:W-:Y:S01]  /*53e0*/  BSSY B1, `(.L_x_31) ;  /* 0x0000013000017945 */ /* 0x000fe20003800000 */
[----:B------:R-:W-:-:S11]  /*53f0*/  LOP3.LUT R17, R17, 0xfffffffd, RZ, 0xc0, !PT ;  /* 0xfffffffd11117812 */ /* 0x000fd600078ec0ff */
[----:B------:R-:W-:Y:S01]  /*5400*/  @P3 LOP3.LUT R17, R17, 0x2, RZ, 0xfc, !PT ;  /* 0x0000000211113812 */ /* 0x000fe200078efcff */
[----:B---3--:R-:W-:-:S04]  /*5410*/  IMAD.U32 R4, R157, 0x10000, RZ ;  /* 0x000100009d047824 */ /* 0x008fc800078e00ff */
[----:B------:R-:W-:-:S04]  /*5420*/  FMUL R4, R4, R16 ;  /* 0x0000001004047220 */ /* 0x000fc80000400000 */
[----:B--2---:R-:W-:Y:S01]  /*5430*/  FFMA R7, R15, R2, R4 ;  /* 0x000000020f077223 */ /* 0x004fe20000000004 */
[----:B------:R-:W-:-:S04]  /*5440*/  LEA R4, P0, R6, UR4, 0x1 ;  /* 0x0000000406047c11 */ /* 0x000fc8000f8008ff */
[----:B------:R-:W-:Y:S02]  /*5450*/  LEA.HI.X R5, R6, UR5, R14, 0x1, P0 ;  /* 0x0000000506057c11 */ /* 0x000fe400080f0c0e */
[----:B------:R-:W-:-:S05]  /*5460*/  F2FP.BF16.F32.PACK_AB R6, RZ, R7 ;  /* 0x00000007ff06723e */ /* 0x000fca00000010ff */
[----:B------:R0:W-:Y:S02]  /*5470*/  @P1 STG.E.U16 desc[UR36][R4.64], R6 ;  /* 0x0000000604001986 */ /* 0x0001e4000c101524 */
[----:B0-----:R-:W-:-:S04]  /*5480*/  IMAD.WIDE.U32 R6, R10, R8, R152 ;  /* 0x000000080a067225 */ /* 0x001fc800078e0098 */
[----:B------:R-:W-:Y:S02]  /*5490*/  IMAD.IADD R7, R163, 0x1, R7 ;  /* 0x00000001a3077824 */ /* 0x000fe400078e0207 */
[----:B------:R-:W-:-:S04]  /*54a0*/  IMAD.WIDE.U32 R6, R19, R156, R6 ;  /* 0x0000009c13067225 */ /* 0x000fc800078e0006 */
[----:B------:R-:W-:Y:S01]  /*54b0*/  IMAD.IADD R7, R162, 0x1, R7 ;  /* 0x00000001a2077824 */ /* 0x000fe200078e0207 */
[----:B------:R-:W-:-:S04]  /*54c0*/  LEA R14, P0, R6, R22, 0x1 ;  /* 0x00000016060e7211 */ /* 0x000fc800078008ff */
[----:B------:R-:W-:Y:S02]  /*54d0*/  LEA.HI.X R15, R6, R23, R7, 0x1, P0 ;  /* 0x00000017060f7211 */ /* 0x000fe400000f0c07 */
[----:B------:R-:W-:-:S13]  /*54e0*/  ISETP.GT.AND P0, PT, R0, RZ, P3 ;  /* 0x000000ff0000720c */ /* 0x000fda0001f04270 */
[----:B------:R-:W-:Y:S05]  /*54f0*/  @!P0 BRA `(.L_x_32) ;  /* 0x0000000000048947 */ /* 0x000fea0003800000 */
[----:B------:R0:W5:Y:S02]  /*5500*/  LDG.E.LTC128B.U16 R157, desc[UR36][R14.64+0x2] ;  /* 0x000002240e9d7981 */ /* 0x000164000c1e1520 */
.L_x_32:
[----:B------:R-:W-:Y:S05]  /*5510*/  BSYNC B1 ;  /* 0x0000000000017941 */ /* 0x000fea0003800000 */
.L_x_31:
[----:B------:R-:W2:Y:S01]  /*5520*/  LDL.LU R7, [R1+0x404] ;  /* 0x0004040001077983 */ /* 0x000ea20000300800 */
[----:B-----5:R-:W-:Y:S01]  /*5530*/  IMAD.U32 R6, R157, 0x10000, RZ ;  /* 0x000100009d067824 */ /* 0x020fe200078e00ff */
[C---:B------:R-:W-:Y:S01]  /*5540*/  SHF.L.U64.HI R161, R8.reuse, 0x3, R9 ;  /* 0x0000000308a17819 */ /* 0x040fe20000010209 */
[----:B------:R-:W-:Y:S01]  /*5550*/  IMAD.SHL.U32 R160, R8, 0x8, RZ ;  /* 0x0000000808a07824 */ /* 0x000fe200078e00ff */
[----:B------:R-:W3:Y:S01]  /*5560*/  LDL.LU R164, [R1+0x408] ;  /* 0x0004080001a47983 */ /* 0x000ee20000300800 */
[----:B------:R-:W-:-:S04]  /*5570*/  FMUL R6, R6, R16 ;  /* 0x0000001006067220 */ /* 0x000fc80000400000 */
[----:B--2---:R-:W-:-:S05]  /*5580*/  FFMA R6, R7, R2, R6 ;  /* 0x0000000207067223 */ /* 0x004fca0000000006 */
[----:B------:R-:W-:-:S05]  /*5590*/  F2FP.BF16.F32.PACK_AB R6, RZ, R6 ;  /* 0x00000006ff06723e */ /* 0x000fca00000010ff */
[----:B------:R1:W-:Y:S01]  /*55a0*/  @P0 STG.E.U16 desc[UR36][R4.64+0x2], R6 ;  /* 0x0000020604000986 */ /* 0x0003e2000c101524 */
[----:B------:R-:W-:Y:S01]  /*55b0*/  ISETP.GT.AND P0, PT, R0, 0x8, P5 ;  /* 0x000000080000780c */ /* 0x000fe20002f04270 */
[----:B-1----:R-:W-:-:S04]  /*55c0*/  IMAD.WIDE.U32 R6, R10, R8, R160 ;  /* 0x000000080a067225 */ /* 0x002fc800078e00a0 */
[----:B------:R-:W-:Y:S01]  /*55d0*/  IMAD.IADD R163, R163, 0x1, R7 ;  /* 0x00000001a3a37824 */ /* 0x000fe200078e0207 */
[----:B------:R-:W-:-:S05]  /*55e0*/  IADD3 R7, P1, R158, R6, RZ ;  /* 0x000000069e077210 */ /* 0x000fca0007f3e0ff */
[----:B------:R-:W-:Y:S01]  /*55f0*/  IMAD.X R13, R163, 0x1, R155, P1 ;  /* 0x00000001a30d7824 */ /* 0x000fe200008e069b */
[----:B------:R-:W-:-:S04]  /*5600*/  LEA R12, P1, R7, R22, 0x1 ;  /* 0x00000016070c7211 */ /* 0x000fc800078208ff */
[----:B------:R-:W-:-:S05]  /*5610*/  LEA.HI.X R13, R7, R23, R13, 0x1, P1 ;  /* 0x00000017070d7211 */ /* 0x000fca00008f0c0d */
[----:B------:R-:W2:Y:S01]  /*5620*/  @P0 LDG.E.LTC128B.U16 R157, desc[UR36][R12.64] ;  /* 0x000000240c9d0981 */ /* 0x000ea2000c1e1520 */
[----:B------:R-:W-:Y:S01]  /*5630*/  IADD3 R6, P1, R152, R6, RZ ;  /* 0x0000000698067210 */ /* 0x000fe20007f3e0ff */
[C---:B------:R-:W-:Y:S01]  /*5640*/  IMAD.SHL.U32 R168, R20.reuse, 0x10, RZ ;  /* 0x0000001014a87824 */ /* 0x040fe200078e00ff */
[----:B------:R-:W-:Y:S01]  /*5650*/  SHF.L.U64.HI R169, R20, 0x4, R21 ;  /* 0x0000000414a97819 */ /* 0x000fe20000010215 */
[----:B------:R-:W-:Y:S02]  /*5660*/  BSSY B1, `(.L_x_33) ;  /* 0x0000011000017945 */ /* 0x000fe40003800000 */
[----:B------:R-:W-:Y:S02]  /*5670*/  IMAD.X R7, R153, 0x1, R163, P1 ;  /* 0x0000000199077824 */ /* 0x000fe400008e06a3 */
[----:B------:R-:W-:-:S04]  /*5680*/  IMAD.WIDE.U32 R6, R19, R156, R6 ;  /* 0x0000009c13067225 */ /* 0x000fc800078e0006 */
[----:B------:R-:W-:Y:S02]  /*5690*/  IMAD.IADD R7, R162, 0x1, R7 ;  /* 0x00000001a2077824 */ /* 0x000fe400078e0207 */
[----:B--2---:R-:W-:-:S04]  /*56a0*/  IMAD.U32 R12, R157, 0x10000, RZ ;  /* 0x000100009d0c7824 */ /* 0x004fc800078e00ff */
[----:B------:R-:W-:-:S04]  /*56b0*/  FMUL R12, R12, R16 ;  /* 0x000000100c0c7220 */ /* 0x000fc80000400000 */
[----:B---3--:R-:W-:Y:S01]  /*56c0*/  FFMA R163, R164, R2, R12 ;  /* 0x00000002a4a37223 */ /* 0x008fe2000000000c */
[----:B------:R-:W-:-:S04]  /*56d0*/  LEA R12, P1, R6, R22, 0x1 ;  /* 0x00000016060c7211 */ /* 0x000fc800078208ff */
[----:B------:R-:W-:Y:S02]  /*56e0*/  LEA.HI.X R13, R6, R23, R7, 0x1, P1 ;  /* 0x00000017060d7211 */ /* 0x000fe400008f0c07 */
[----:B------:R-:W-:Y:S02]  /*56f0*/  F2FP.BF16.F32.PACK_AB R7, RZ, R163 ;  /* 0x000000a3ff07723e */ /* 0x000fe400000010ff */
[----:B------:R-:W-:Y:S02]  /*5700*/  IADD3 R6, P2, R168, R4, RZ ;  /* 0x00000004a8067210 */ /* 0x000fe40007f5e0ff */
[----:B------:R-:W-:Y:S02]  /*5710*/  PRMT R163, R7, 0x7610, R163 ;  /* 0x0000761007a37816 */ /* 0x000fe400000000a3 */
[----:B------:R-:W-:Y:S01]  /*5720*/  ISETP.GT.AND P1, PT, R0, 0x8, P3 ;  /* 0x000000080000780c */ /* 0x000fe20001f24270 */
[----:B------:R-:W-:-:S05]  /*5730*/  IMAD.X R7, R169, 0x1, R5, P2 ;  /* 0x00000001a9077824 */ /* 0x000fca00010e0605 */
[----:B------:R1:W-:Y:S07]  /*5740*/  @P0 STG.E.U16 desc[UR36][R6.64], R163 ;  /* 0x000000a306000986 */ /* 0x0003ee000c101524 */
[----:B------:R-:W-:Y:S05]  /*5750*/  @!P1 BRA `(.L_x_34) ;  /* 0x0000000000049947 */ /* 0x000fea0003800000 */
[----:B------:R2:W5:Y:S02]  /*5760*/  LDG.E.LTC128B.U16 R157, desc[UR36][R12.64+0x2] ;  /* 0x000002240c9d7981 */ /* 0x000564000c1e1520 */
.L_x_34:
[----:B------:R-:W-:Y:S05]  /*5770*/  BSYNC B1 ;  /* 0x0000000000017941 */ /* 0x000fea0003800000 */
.L_x_33:
[----:B------:R-:W3:Y:S01]  /*5780*/  LDL.LU R164, [R1+0x40c] ;  /* 0x00040c0001a47983 */ /* 0x000ee20000300800 */
[----:B-1---5:R-:W-:Y:S01]  /*5790*/  IMAD.U32 R163, R157, 0x10000, RZ ;  /* 0x000100009da37824 */ /* 0x022fe200078e00ff */
[----:B------:R-:W-:Y:S01]  /*57a0*/  ISETP.GT.AND P3, PT, R3, 0x8, PT ;  /* 0x000000080300780c */ /* 0x000fe20003f64270 */
[----:B------:R-:W-:Y:S01]  /*57b0*/  BSSY B1, `(.L_x_35) ;  /* 0x000000a000017945 */ /* 0x000fe20003800000 */
[----:B------:R-:W-:Y:S01]  /*57c0*/  LOP3.LUT R17, R17, 0xfffffffb, RZ, 0xc0, !PT ;  /* 0xfffffffb11117812 */ /* 0x000fe200078ec0ff */
[----:B------:R-:W-:Y:S01]  /*57d0*/  FMUL R163, R163, R16 ;  /* 0x00000010a3a37220 */ /* 0x000fe20000400000 */
[----:B------:R-:W-:-:S09]  /*57e0*/  ISETP.GT.AND P0, PT, R0, RZ, P3 ;  /* 0x000000ff0000720c */ /* 0x000fd20001f04270 */
[----:B------:R-:W-:Y:S01]  /*57f0*/  @P3 LOP3.LUT R17, R17, 0x4, RZ, 0xfc, !PT ;  /* 0x0000000411113812 */ /* 0x000fe200078efcff */
[----:B---3--:R-:W-:-:S05]  /*5800*/  FFMA R163, R164, R2, R163 ;  /* 0x00000002a4a37223 */ /* 0x008fca00000000a3 */
[----:B------:R-:W-:-:S05]  /*5810*/  F2FP.BF16.F32.PACK_AB R163, RZ, R163 ;  /* 0x000000a3ffa3723e */ /* 0x000fca00000010ff */
[----:B------:R1:W-:Y:S01]  /*5820*/  @P1 STG.E.U16 desc[UR36][R6.64+0x2], R163 ;  /* 0x000002a306001986 */ /* 0x0003e2000c101524 */
[----:B------:R-:W-:Y:S05]  /*5830*/  @!P0 BRA `(.L_x_36) ;  /* 0x0000000000048947 */ /* 0x000fea0003800000 */
[----:B------:R3:W5:Y:S02]  /*5840*/  LDG.E.LTC128B.U16 R157, desc[UR36][R14.64+0x10] ;  /* 0x000010240e9d7981 */ /* 0x000764000c1e1520 */
.L_x_36:
[----:B------:R-:W-:Y:S05]  /*5850*/  BSYNC B1 ;  /* 0x0000000000017941 */ /* 0x000fea0003800000 */
.L_x_35:
[----:B------:R-:W4:Y:S01]  /*5860*/  LDL.LU R164, [R1+0x410] ;  /* 0x0004100001a47983 */ /* 0x000f220000300800 */
[----:B-1---5:R-:W-:Y:S01]  /*5870*/  IMAD.U32 R163, R157, 0x10000, RZ ;  /* 0x000100009da37824 */ /* 0x022fe200078e00ff */
[----:B------:R-:W-:Y:S01]  /*5880*/  ISETP.GT.AND P2, PT, R3, 0x9, PT ;  /* 0x000000090300780c */ /* 0x000fe20003f44270 */
[----:B------:R-:W-:Y:S01]  /*5890*/  BSSY B1, `(.L_x_37) ;  /* 0x000000a000017945 */ /* 0x000fe20003800000 */
[----:B------:R-:W-:Y:S01]  /*58a0*/  LOP3.LUT R17, R17, 0xfffffff7, RZ, 0xc0, !PT ;  /* 0xfffffff711117812 */ /* 0x000fe200078ec0ff */
[----:B------:R-:W-:Y:S01]  /*58b0*/  FMUL R163, R163, R16 ;  /* 0x00000010a3a37220 */ /* 0x000fe20000400000 */
[----:B------:R-:W-:-:S09]  /*58c0*/  ISETP.GT.AND P1, PT, R0, RZ, P2 ;  /* 0x000000ff0000720c */ /* 0x000fd20001724270 */
[----:B------:R-:W-:Y:S01]  /*58d0*/  @P2 LOP3.LUT R17, R17, 0x8, RZ, 0xfc, !PT ;  /* 0x0000000811112812 */ /* 0x000fe200078efcff */
[----:B----4-:R-:W-:-:S05]  /*58e0*/  FFMA R163, R164, R2, R163 ;  /* 0x00000002a4a37223 */ /* 0x010fca00000000a3 */
[----:B------:R-:W-:-:S05]  /*58f0*/  F2FP.BF16.F32.PACK_AB R163, RZ, R163 ;  /* 0x000000a3ffa3723e */ /* 0x000fca00000010ff */
[----:B------:R1:W-:Y:S01]  /*5900*/  @P0 STG.E.U16 desc[UR36][R4.64+0x10], R163 ;  /* 0x000010a304000986 */ /* 0x0003e2000c101524 */
[----:B------:R-:W-:Y:S05]  /*5910*/  @!P1 BRA `(.L_x_38) ;  /* 0x0000000000049947 */ /* 0x000fea0003800000 */
[----:B------:R4:W5:Y:S02]  /*5920*/  LDG.E.LTC128B.U16 R157, desc[UR36][R14.64+0x12] ;  /* 0x000012240e9d7981 */ /* 0x000964000c1e1520 */
.L_x_38:
[----:B------:R-:W-:Y:S05]  /*5930*/  BSYNC B1 ;  /* 0x0000000000017941 */ /* 0x000fea0003800000 */
.L_x_37:
[----:B------:R-:W2:Y:S01]  /*5940*/  LDL.LU R164, [R1+0x414] ;  /* 0x0004140001a47983 */ /* 0x000ea20000300800 */
[----:B-1---5:R-:W-:Y:S01]  /*5950*/  IMAD.U32 R163, R157, 0x10000, RZ ;  /* 0x000100009da37824 */ /* 0x022fe200078e00ff */
[----:B------:R-:W-:Y:S01]  /*5960*/  ISETP.GT.AND P0, PT, R0, 0x8, P3 ;  /* 0x000000080000780c */ /* 0x000fe20001f04270 */
[----:B------:R-:W-:Y:S02]  /*5970*/  BSSY B1, `(.L_x_39) ;  /* 0x0000007000017945 */ /* 0x000fe40003800000 */
[----:B------:R-:W-:-:S04]  /*5980*/  FMUL R163, R163, R16 ;  /* 0x00000010a3a37220 */ /* 0x000fc80000400000 */
[----:B--2---:R-:W-:-:S05]  /*5990*/  FFMA R163, R164, R2, R163 ;  /* 0x00000002a4a37223 */ /* 0x004fca00000000a3 */
[----:B------:R-:W-:-:S05]  /*59a0*/  F2FP.BF16.F32.PACK_AB R163, RZ, R163 ;  /* 0x000000a3ffa3723e */ /* 0x000fca00000010ff */
[----:B------:R1:W-:Y:S01]  /*59b0*/  @P1 STG.E.U16 desc[UR36][R4.64+0x12], R163 ;  /* 0x000012a304001986 */ /* 0x0003e2000c101524 */
[----:B------:R-:W-:Y:S05]  /*59c0*/  @!P0 BRA `(.L_x_40) ;  /* 0x0000000000048947 */ /* 0x000fea0003800000 */
[----:B------:R2:W5:Y:S02]  /*59d0*/  LDG.E.LTC128B.U16 R157, desc[UR36][R12.64+0x10] ;  /* 0x000010240c9d7981 */ /* 0x000564000c1e1520 */
.L_x_40:
[----:B------:R-:W-:Y:S05]  /*59e0*/  BSYNC B1 ;  /* 0x0000000000017941 */ /* 0x000fea0003800000 */
.L_x_39:
[----:B------:R-:W3:Y:S01]  /*59f0*/  LDL.LU R164, [R1+0x418] ;  /* 0x0004180001a47983 */ /* 0x000ee20000300800 */
[----:B-1---5:R-:W-:Y:S01]  /*5a00*/  IMAD.U32 R163, R157, 0x10000, RZ ;  /* 0x000100009da37824 */ /* 0x022fe200078e00ff */
[----:B------:R-:W-:Y:S01]  /*5a10*/  ISETP.GT.AND P1, PT, R0, 0x8, P2 ;  /* 0x000000080000780c */ /* 0x000fe20001724270 */
[----:B------:R-:W-:Y:S02]  /*5a20*/  BSSY B1, `(.L_x_41) ;  /* 0x0000007000017945 */ /* 0x000fe40003800000 */
[----:B------:R-:W-:-:S04]  /*5a30*/  FMUL R163, R163, R16 ;  /* 0x00000010a3a37220 */ /* 0x000fc80000400000 */
[----:B---3--:R-:W-:-:S05]  /*5a40*/  FFMA R163, R164, R2, R163 ;  /* 0x00000002a4a37223 */ /* 0x008fca00000000a3 */
[----:B------:R-:W-:-:S05]  /*5a50*/  F2FP.BF16.F32.PACK_AB R163, RZ, R163 ;  /* 0x000000a3ffa3723e */ /* 0x000fca00000010ff */
[----:B------:R1:W-:Y:S01]  /*5a60*/  @P0 STG.E.U16 desc[UR36][R6.64+0x10], R163 ;  /* 0x000010a306000986 */ /* 0x0003e2000c101524 */
[----:B------:R-:W-:Y:S05]  /*5a70*/  @!P1 BRA `(.L_x_42) ;  /* 0x0000000000049947 */ /* 0x000fea0003800000 */
[----:B------:R3:W5:Y:S02]  /*5a80*/  LDG.E.LTC128B.U16 R157, desc[UR36][R12.64+0x12] ;  /* 0x000012240c9d7981 */ /* 0x000764000c1e1520 */
.L_x_42:
[----:B------:R-:W-:Y:S05]  /*5a90*/  BSYNC B1 ;  /* 0x0000000000017941 */ /* 0x000fea0003800000 */
.L_x_41:
[----:B------:R-:W2:Y:S01]  /*5aa0*/  LDL.LU R164, [R1+0x41c] ;  /* 0x00041c0001a47983 */ /* 0x000ea20000300800 */
[----:B-1---5:R-:W-:Y:S01]  /*5ab0*/  IMAD.U32 R163, R157, 0x10000, RZ ;  /* 0x000100009da37824 */ /* 0x022fe200078e00ff */
[----:B------:R-:W-:Y:S01]  /*5ac0*/  ISETP.GT.AND P2, PT, R3, 0x10, PT ;  /* 0x000000100300780c */ /* 0x000fe20003f44270 */
[----:B------:R-:W-:Y:S01]  /*5ad0*/  BSSY B1, `(.L_x_43) ;  /* 0x000000a000017945 */ /* 0x000fe20003800000 */
[----:B------:R-:W-:Y:S01]  /*5ae0*/  LOP3.LUT R17, R17, 0xffffffef, RZ, 0xc0, !PT ;  /* 0xffffffef11117812 */ /* 0x000fe200078ec0ff */
[----:B------:R-:W-:Y:S01]  /*5af0*/  FMUL R163, R163, R16 ;  /* 0x00000010a3a37220 */ /* 0x000fe20000400000 */
[----:B------:R-:W-:-:S09]  /*5b00*/  ISETP.GT.AND P0, PT, R0, RZ, P2 ;  /* 0x000000ff0000720c */ /* 0x000fd20001704270 */
[----:B------:R-:W-:Y:S01]  /*5b10*/  @P2 LOP3.LUT R17, R17, 0x10, RZ, 0xfc, !PT ;  /* 0x0000001011112812 */ /* 0x000fe200078efcff */
[----:B--2---:R-:W-:-:S05]  /*5b20*/  FFMA R163, R164, R2, R163 ;  /* 0x00000002a4a37223 */ /* 0x004fca00000000a3 */
[----:B------:R-:W-:-:S05]  /*5b30*/  F2FP.BF16.F32.PACK_AB R163, RZ, R163 ;  /* 0x000000a3ffa3723e */ /* 0x000fca00000010ff */
[----:B------:R1:W-:Y:S01]  /*5b40*/  @P1 STG.E.U16 desc[UR36][R6.64+0x12], R163 ;  /* 0x000012a306001986 */ /* 0x0003e2000c101524 */
[----:B------:R-:W-:Y:S05]  /*5b50*/  @!P0 BRA `(.L_x_44) ;  /* 0x0000000000048947 */ /* 0x000fea0003800000 */
[----:B------:R2:W5:Y:S02]  /*5b60*/  LDG.E.LTC128B.U16 R157, desc[UR36][R14.64+0x20] ;  /* 0x000020240e9d7981 */ /* 0x000564000c1e1520 */
.L_x_44:
[----:B------:R-:W-:Y:S05]  /*5b70*/  BSYNC B1 ;  /* 0x0000000000017941 */ /* 0x000fea0003800000 */
.L_x_43:
[----:B------:R-:W3:Y:S01]  /*5b80*/  LDL.LU R164, [R1+0x420] ;  /* 0x0004200001a47983 */ /* 0x000ee20000300800 */
[----:B-1---5:R-:W-:Y:S01]  /*5b90*/  IMAD.U32 R163, R157, 0x10000, RZ ;  /* 0x000100009da37824 */ /* 0x022fe200078e00ff */
[----:B------:R-:W-:Y:S01]  /*5ba0*/  ISETP.GT.AND P1, PT, R3, 0x11, PT ;  /* 0x000000110300780c */ /* 0x000fe20003f24270 */
[----:B------:R-:W-:Y:S01]  /*5bb0*/  BSSY B1, `(.L_x_45) ;  /* 0x000000a000017945 */ /* 0x000fe20003800000 */
[----:B------:R-:W-:Y:S01]  /*5bc0*/  LOP3.LUT R18, R18, 0xfbffffff, RZ, 0xc0, !PT ;  /* 0xfbffffff12127812 */ /* 0x000fe200078ec0ff */
[----:B------:R-:W-:-:S10]  /*5bd0*/  FMUL R163, R163, R16 ;  /* 0x00000010a3a37220 */ /* 0x000fd40000400000 */
[----:B------:R-:W-:Y:S01]  /*5be0*/  @P1 LOP3.LUT R18, R18, 0x4000000, RZ, 0xfc, !PT ;  /* 0x0400000012121812 */ /* 0x000fe200078efcff */
[----:B---3--:R-:W-:-:S05]  /*5bf0*/  FFMA R163, R164, R2, R163 ;  /* 0x00000002a4a37223 */ /* 0x008fca00000000a3 */
[----:B------:R-:W-:-:S05]  /*5c00*/  F2FP.BF16.F32.PACK_AB R163, RZ, R163 ;  /* 0x000000a3ffa3723e */ /* 0x000fca00000010ff */
[----:B------:R1:W-:Y:S01]  /*5c10*/  @P0 STG.E.U16 desc[UR36][R4.64+0x20], R163 ;  /* 0x000020a304000986 */ /* 0x0003e2000c101524 */
[----:B------:R-:W-:-:S13]  /*5c20*/  ISETP.GT.AND P0, PT, R0, RZ, P1 ;  /* 0x000000ff0000720c */ /* 0x000fda0000f04270 */
[----:B-1----:R-:W-:Y:S05]  /*5c30*/  @!P0 BRA `(.L_x_46) ;  /* 0x0000000000048947 */ /* 0x002fea0003800000 */
[----:B------:R1:W5:Y:S02]  /*5c40*/  LDG.E.LTC128B.U16 R157, desc[UR36][R14.64+0x22] ;  /* 0x000022240e9d7981 */ /* 0x000364000c1e1520 */
.L_x_46:
[----:B------:R-:W-:Y:S05]  /*5c50*/  BSYNC B1 ;  /* 0x0000000000017941 */ /* 0x000fea0003800000 */
.L_x_45:
[----:B------:R-:W3:Y:S01]  /*5c60*/  LDL.LU R164, [R1+0x424] ;  /* 0x0004240001a47983 */ /* 0x000ee20000300800 */
[----:B-----5:R-:W-:Y:S01]  /*5c70*/  IMAD.U32 R163, R157, 0x10000, RZ ;  /* 0x000100009da37824 */ /* 0x020fe200078e00ff */
[----:B------:R-:W-:Y:S03]  /*5c80*/  BSSY B1, `(.L_x_47) ;  /* 0x0000008000017945 */ /* 0x000fe60003800000 */
[----:B------:R-:W-:-:S04]  /*5c90*/  FMUL R163, R163, R16 ;  /* 0x00000010a3a37220 */ /* 0x000fc80000400000 */
[----:B---3--:R-:W-:-:S05]  /*5ca0*/  FFMA R163, R164, R2, R163 ;  /* 0x00000002a4a37223 */ /* 0x008fca00000000a3 */
[----:B------:R-:W-:-:S05]  /*5cb0*/  F2FP.BF16.F32.PACK_AB R163, RZ, R163 ;  /* 0x000000a3ffa3723e */ /* 0x000fca00000010ff */
[----:B------:R3:W-:Y:S01]  /*5cc0*/  @P0 STG.E.U16 desc[UR36][R4.64+0x22], R163 ;  /* 0x000022a304000986 */ /* 0x0007e2000c101524 */
[----:B------:R-:W-:-:S13]  /*5cd0*/  ISETP.GT.AND P0, PT, R0, 0x8, P2 ;  /* 0x000000080000780c */ /* 0x000fda0001704270 */
[----:B---3--:R-:W-:Y:S05]  /*5ce0*/  @!P0 BRA `(.L_x_48) ;  /* 0x0000000000048947 */ /* 0x008fea0003800000 */
[----:B------:R3:W5:Y:S02]  /*5cf0*/  LDG.E.LTC128B.U16 R157, desc[UR36][R12.64+0x20] ;  /* 0x000020240c9d7981 */ /* 0x000764000c1e1520 */
.L_x_48:
[----:B------:R-:W-:Y:S05]  /*5d00*/  BSYNC B1 ;  /* 0x0000000000017941 */ /* 0x000fea0003800000 */
.L_x_47:
[----:B------:R-:W2:Y:S01]  /*5d10*/  LDL.LU R164, [R1+0x428] ;  /* 0x0004280001a47983 */ /* 0x000ea20000300800 */
[----:B-----5:R-:W-:Y:S01]  /*5d20*/  IMAD.U32 R163, R157, 0x10000, RZ ;  /* 0x000100009da37824 */ /* 0x020fe200078e00ff */
[----:B------:R-:W-:Y:S03]  /*5d30*/  BSSY B1, `(.L_x_49) ;  /* 0x0000008000017945 */ /* 0x000fe60003800000 */
[----:B------:R-:W-:-:S04]  /*5d40*/  FMUL R163, R163, R16 ;  /* 0x00000010a3a37220 */ /* 0x000fc80000400000 */
[----:B--2---:R-:W-:-:S05]  /*5d50*/  FFMA R163, R164, R2, R163 ;  /* 0x00000002a4a37223 */ /* 0x004fca00000000a3 */
[----:B------:R-:W-:-:S05]  /*5d60*/  F2FP.BF16.F32.PACK_AB R163, RZ, R163 ;  /* 0x000000a3ffa3723e */ /* 0x000fca00000010ff */
[----:B------:R2:W-:Y:S01]  /*5d70*/  @P0 STG.E.U16 desc[UR36][R6.64+0x20], R163 ;  /* 0x000020a306000986 */ /* 0x0005e2000c101524 */
[----:B------:R-:W-:-:S13]  /*5d80*/  ISETP.GT.AND P0, PT, R0, 0x8, P1 ;  /* 0x000000080000780c */ /* 0x000fda0000f04270 */
[----:B--2---:R-:W-:Y:S05]  /*5d90*/  @!P0 BRA `(.L_x_50) ;  /* 0x0000000000048947 */ /* 0x004fea0003800000 */
[----:B------:R2:W5:Y:S02]  /*5da0*/  LDG.E.LTC128B.U16 R157, desc[UR36][R12.64+0x22] ;  /* 0x000022240c9d7981 */ /* 0x000564000c1e1520 */
.L_x_50:
[----:B------:R-:W-:Y:S05]  /*5db0*/  BSYNC B1 ;  /* 0x0000000000017941 */ /* 0x000fea0003800000 */
.L_x_49:
[----:B------:R-:W3:Y:S01]  /*5dc0*/  LDL.LU R164, [R1+0x42c] ;  /* 0x00042c0001a47983 */ /* 0x000ee20000300800 */
[----:B-----5:R-:W-:Y:S01]  /*5dd0*/  IMAD.U32 R163, R157, 0x10000, RZ ;  /* 0x000100009da37824 */ /* 0x020fe200078e00ff */
        /* <DEDUP_REMOVED lines=9> */
[----:B---3--:R-:W-:Y:S05]  /*5e70*/  @!P0 BRA `(.L_x_52) ;  /* 0x0000000000048947 */ /* 0x008fea0003800000 */
[----:B------:R3:W5:Y:S02]  /*5e80*/  LDG.E.LTC128B.U16 R157, desc[UR36][R14.64+0x30] ;  /* 0x000030240e9d7981 */ /* 0x000764000c1e1520 */
.L_x_52:
[----:B------:R-:W-:Y:S05]  /*5e90*/  BSYNC B1 ;  /* 0x0000000000017941 */ /* 0x000fea0003800000 */
.L_x_51:
[----:B------:R-:W2:Y:S01]  /*5ea0*/  LDL.LU R164, [R1+0x430] ;  /* 0x0004300001a47983 */ /* 0x000ea20000300800 */
[----:B-----5:R-:W-:Y:S01]  /*5eb0*/  IMAD.U32 R163, R157, 0x10000, RZ ;  /* 0x000100009da37824 */ /* 0x020fe200078e00ff */
[----:B------:R-:W-:Y:S01]  /*5ec0*/  ISETP.GT.AND P1, PT, R3, 0x19, PT ;  /* 0x000000190300780c */ /* 0x000fe20003f24270 */
[----:B------:R-:W-:Y:S01]  /*5ed0*/  BSSY B1, `(.L_x_53) ;  /* 0x000000a000017945 */ /* 0x000fe20003800000 */
[----:B------:R-:W-:Y:S01]  /*5ee0*/  LOP3.LUT R18, R18, 0xfeffffff, RZ, 0xc0, !PT ;  /* 0xfeffffff12127812 */ /* 0x000fe200078ec0ff */
[----:B------:R-:W-:-:S10]  /*5ef0*/  FMUL R163, R163, R16 ;  /* 0x00000010a3a37220 */ /* 0x000fd40000400000 */
[----:B------:R-:W-:Y:S01]  /*5f00*/  @P1 LOP3.LUT R18, R18, 0x1000000, RZ, 0xfc, !PT ;  /* 0x0100000012121812 */ /* 0x000fe200078efcff */
[----:B--2---:R-:W-:-:S05]  /*5f10*/  FFMA R163, R164, R2, R163 ;  /* 0x00000002a4a37223 */ /* 0x004fca00000000a3 */
[----:B------:R-:W-:-:S05]  /*5f20*/  F2FP.BF16.F32.PACK_AB R163, RZ, R163 ;  /* 0x000000a3ffa3723e */ /* 0x000fca00000010ff */
[----:B------:R2:W-:Y:S01]  /*5f30*/  @P0 STG.E.U16 desc[UR36][R4.64+0x30], R163 ;  /* 0x000030a304000986 */ /* 0x0005e2000c101524 */
[----:B------:R-:W-:-:S13]  /*5f40*/  ISETP.GT.AND P0, PT, R0, RZ, P1 ;  /* 0x000000ff0000720c */ /* 0x000fda0000f04270 */
[----:B--2---:R-:W-:Y:S05]  /*5f50*/  @!P0 BRA `(.L_x_54) ;  /* 0x0000000000048947 */ /* 0x004fea0003800000 */
[----:B------:R2:W5:Y:S02]  /*5f60*/  LDG.E.LTC128B.U16 R157, desc[UR36][R14.64+0x32] ;  /* 0x000032240e9d7981 */ /* 0x000564000c1e1520 */
.L_x_54:
[----:B------:R-:W-:Y:S05]  /*5f70*/  BSYNC B1 ;  /* 0x0000000000017941 */ /* 0x000fea0003800000 */
.L_x_53:
        /* <DEDUP_REMOVED lines=10> */
.L_x_56:
[----:B------:R-:W-:Y:S05]  /*6020*/  BSYNC B1 ;  /* 0x0000000000017941 */ /* 0x000fea0003800000 */
.L_x_55:
        /* <DEDUP_REMOVED lines=10> */
.L_x_58:
[----:B------:R-:W-:Y:S05]  /*60d0*/  BSYNC B1 ;  /* 0x0000000000017941 */ /* 0x000fea0003800000 */
.L_x_57:
        /* <DEDUP_REMOVED lines=13> */
.L_x_60:
[----:B------:R-:W-:Y:S05]  /*61b0*/  BSYNC B1 ;  /* 0x0000000000017941 */ /* 0x000fea0003800000 */
.L_x_59:
        /* <DEDUP_REMOVED lines=13> */
.L_x_62:
[----:B------:R-:W-:Y:S05]  /*6290*/  BSYNC B1 ;  /* 0x0000000000017941 */ /* 0x000fea0003800000 */
.L_x_61:
        /* <DEDUP_REMOVED lines=10> */
.L_x_64:
[----:B------:R-:W-:Y:S05]  /*6340*/  BSYNC B1 ;  /* 0x0000000000017941 */ /* 0x000fea0003800000 */
.L_x_63:
        /* <DEDUP_REMOVED lines=10> */
.L_x_66:
[----:B------:R-:W-:Y:S05]  /*63f0*/  BSYNC B1 ;  /* 0x0000000000017941 */ /* 0x000fea0003800000 */
.L_x_65:
        /* <DEDUP_REMOVED lines=13> */
.L_x_68:
[----:B------:R-:W-:Y:S05]  /*64d0*/  BSYNC B1 ;  /* 0x0000000000017941 */ /* 0x000fea0003800000 */
.L_x_67:
        /* <DEDUP_REMOVED lines=13> */
.L_x_70:
[----:B------:R-:W-:Y:S05]  /*65b0*/  BSYNC B1 ;  /* 0x0000000000017941 */ /* 0x000fea0003800000 */
.L_x_69:
        /* <DEDUP_REMOVED lines=10> */
.L_x_72:
[----:B------:R-:W-:Y:S05]  /*6660*/  BSYNC B1 ;  /* 0x0000000000017941 */ /* 0x000fea0003800000 */
.L_x_71:
[----:B------:R-:W2:Y:S01]  /*6670*/  LDL.LU R164, [R1+0x458] ;  /* 0x0004580001a47983 */ /* 0x000ea20000300800 */
[----:B-----5:R-:W-:Y:S01]  /*6680*/  IMAD.U32 R163, R157, 0x10000, RZ ;  /* 0x000100009da37824 */ /* 0x020fe200078e00ff */
[----:B------:R-:W-:Y:S03]  /*6690*/  BSSY B1, `(.L_x_73) ;  /* 0x0000009000017945 */ /* 0x000fe60003800000 */
[----:B------:R-:W-:-:S04]  /*66a0*/  FMUL R163, R163, R16 ;  /* 0x00000010a3a37220 */ /* 0x000fc80000400000 */
[----:B--2---:R-:W-:-:S05]  /*66b0*/  FFMA R163, R164, R2, R163 ;  /* 0x00000002a4a37223 */ /* 0x004fca00000000a3 */
[----:B------:R-:W-:-:S05]  /*66c0*/  F2FP.BF16.F32.PACK_AB R163, RZ, R163 ;  /* 0x000000a3ffa3723e */ /* 0x000fca00000010ff */
[----:B------:R2:W-:Y:S01]  /*66d0*/  @P0 STG.E.U16 desc[UR36][R6.64+0x50], R163 ;  /* 0x000050a306000986 */ /* 0x0005e2000c101524 */
[----:B------:R-:W-:Y:S02]  /*66e0*/  ISETP.GT.AND P0, PT, R0, 0x8, P1 ;  /* 0x000000080000780c */ /* 0x000fe40000f04270 */
[----:B--2---:R-:W-:-:S11]  /*66f0*/  PRMT R163, R157, 0x7610, R163 ;  /* 0x000076109da37816 */ /* 0x004fd600000000a3 */
[----:B------:R-:W-:Y:S05]  /*6700*/  @!P0 BRA `(.L_x_74) ;  /* 0x0000000000048947 */ /* 0x000fea0003800000 */
[----:B------:R2:W5:Y:S02]  /*6710*/  LDG.E.LTC128B.U16 R163, desc[UR36][R12.64+0x52] ;  /* 0x000052240ca37981 */ /* 0x000564000c1e1520 */
.L_x_74:
[----:B------:R-:W-:Y:S05]  /*6720*/  BSYNC B1 ;  /* 0x0000000000017941 */ /* 0x000fea0003800000 */
.L_x_73:
        /* <DEDUP_REMOVED lines=9> */
[----:B------:R3:W-:Y:S02]  /*67c0*/  @P0 STG.E.U16 desc[UR36][R6.64+0x52], R157 ;  /* 0x0000529d06000986 */ /* 0x0007e4000c101524 */
[----:B---3--:R-:W-:-:S05]  /*67d0*/  IADD3 R157, P0, R10, 0x80, RZ ;  /* 0x000000800a9d7810 */ /* 0x008fca0007f1e0ff */
[----:B------:R-:W-:Y:S02]  /*67e0*/  IMAD.X R10, RZ, RZ, R11, P0 ;  /* 0x000000ffff0a7224 */ /* 0x000fe400000e060b */
[----:B------:R-:W-:-:S04]  /*67f0*/  IMAD.WIDE.U32 R164, R157, R8, R160 ;  /* 0x000000089da47225 */ /* 0x000fc800078e00a0 */
[----:B------:R-:W-:-:S04]  /*6800*/  IMAD R10, R10, R8, RZ ;  /* 0x000000080a0a7224 */ /* 0x000fc800078e02ff */
[C---:B------:R-:W-:Y:S02]  /*6810*/  IMAD R159, R157.reuse, R9, R10 ;  /* 0x000000099d9f7224 */ /* 0x040fe400078e020a */
[----:B------:R-:W-:-:S04]  /*6820*/  IMAD.WIDE.U32 R10, R157, R8, R154 ;  /* 0x000000089d0a7225 */ /* 0x000fc800078e009a */
[----:B------:R-:W-:Y:S01]  /*6830*/  IMAD.IADD R9, R11, 0x1, R159 ;  /* 0x000000010b097824 */ /* 0x000fe200078e029f */
[----:B------:R-:W-:Y:S01]  /*6840*/  LEA R166, P0, R10, R22, 0x1 ;  /* 0x000000160aa67211 */ /* 0x000fe200078008ff */
[----:B------:R-:W-:-:S03]  /*6850*/  IMAD.IADD R154, R159, 0x1, R165 ;  /* 0x000000019f9a7824 */ /* 0x000fc600078e02a5 */
[----:B------:R-:W-:Y:S01]  /*6860*/  LEA.HI.X R167, R10, R23, R9, 0x1, P0 ;  /* 0x000000170aa77211 */ /* 0x000fe200000f0c09 */
[----:B------:R-:W-:Y:S01]  /*6870*/  IMAD.WIDE.U32 R8, R157, R8, R152 ;  /* 0x000000089d087225 */ /* 0x000fe200078e0098 */
[----:B------:R-:W-:-:S03]  /*6880*/  IADD3 R160, P0, R152, R164, RZ ;  /* 0x000000a498a07210 */ /* 0x000fc60007f1e0ff */
[----:B------:R-:W-:Y:S02]  /*6890*/  IMAD.IADD R9, R159, 0x1, R9 ;  /* 0x000000019f097824 */ /* 0x000fe400078e0209 */
[----:B------:R-:W-:Y:S02]  /*68a0*/  IMAD.X R161, R153, 0x1, R154, P0 ;  /* 0x0000000199a17824 */ /* 0x000fe400000e069a */
[----:B------:R-:W-:-:S04]  /*68b0*/  IMAD.WIDE.U32 R8, R19, R156, R8 ;  /* 0x0000009c13087225 */ /* 0x000fc800078e0008 */
[----:B------:R-:W-:Y:S01]  /*68c0*/  IMAD.IADD R9, R162, 0x1, R9 ;  /* 0x00000001a2097824 */ /* 0x000fe200078e0209 */
[C---:B------:R-:W-:Y:S01]  /*68d0*/  LEA R10, P0, R8.reuse, R22, 0x1 ;  /* 0x00000016080a7211 */ /* 0x040fe200078008ff */
[----:B------:R-:W-:Y:S01]  /*68e0*/  IMAD.WIDE.U32 R156, R19, R156, R160 ;  /* 0x0000009c139c7225 */ /* 0x000fe200078e00a0 */
[----:B------:R-:W-:Y:S02]  /*68f0*/  PRMT R19, R163, 0x7610, R19 ;  /* 0x00007610a3137816 */ /* 0x000fe40000000013 */
[----:B------:R-:W-:Y:S01]  /*6900*/  LEA.HI.X R11, R8, R23, R9, 0x1, P0 ;  /* 0x00000017080b7211 */ /* 0x000fe200000f0c09 */
[----:B------:R-:W-:Y:S01]  /*6910*/  IMAD.IADD R162, R162, 0x1, R157 ;  /* 0x00000001a2a27824 */ /* 0x000fe200078e029d */
[----:B------:R-:W-:-:S04]  /*6920*/  LEA R8, P0, R156, R22, 0x1 ;  /* 0x000000169c087211 */ /* 0x000fc800078008ff */
[----:B------:R-:W-:Y:S02]  /*6930*/  LEA.HI.X R9, R156, R23, R162, 0x1, P0 ;  /* 0x000000179c097211 */ /* 0x000fe400000f0ca2 */
[----:B------:R-:W-:-:S05]  /*6940*/  IADD3 R158, P0, R158, R164, RZ ;  /* 0x000000a49e9e7210 */ /* 0x000fca0007f1e0ff */
[----:B------:R-:W-:Y:S01]  /*6950*/  IMAD.X R154, R154, 0x1, R155, P0 ;  /* 0x000000019a9a7824 */ /* 0x000fe200000e069b */
[----:B------:R-:W-:-:S04]  /*6960*/  LEA R152, P0, R158, R22, 0x1 ;  /* 0x000000169e987211 */ /* 0x000fc800078008ff */
[----:B------:R-:W-:Y:S02]  /*6970*/  LEA.HI.X R153, R158, R23, R154, 0x1, P0 ;  /* 0x000000179e997211 */ /* 0x000fe400000f0c9a */
[----:B------:R-:W-:-:S13]  /*6980*/  ISETP.GT.AND P0, PT, R0, RZ, P2 ;  /* 0x000000ff0000720c */ /* 0x000fda0001704270 */
[----:B------:R-:W-:Y:S05]  /*6990*/  @!P0 BRA `(.L_x_76) ;  /* 0x0000000000048947 */ /* 0x000fea0003800000 */
[----:B------:R3:W5:Y:S02]  /*69a0*/  LDG.E.LTC128B.U16 R19, desc[UR36][R14.64+0x60] ;  /* 0x000060240e137981 */ /* 0x000764000c1e1520 */
.L_x_76:
[----:B------:R-:W-:Y:S05]  /*69b0*/  BSYNC B1 ;  /* 0x0000000000017941 */ /* 0x000fea0003800000 */
.L_x_75:
        /* <DEDUP_REMOVED lines=13> */
.L_x_78:
[----:B------:R-:W-:Y:S05]  /*6a90*/  BSYNC B1 ;  /* 0x0000000000017941 */ /* 0x000fea0003800000 */
.L_x_77:
        /* <DEDUP_REMOVED lines=10> */
.L_x_80:
[----:B------:R-:W-:Y:S05]  /*6b40*/  BSYNC B1 ;  /* 0x0000000000017941 */ /* 0x000fea0003800000 */
.L_x_79:
        /* <DEDUP_REMOVED lines=10> */
.L_x_82:
[----:B------:R-:W-:Y:S05]  /*6bf0*/  BSYNC B1 ;  /* 0x0000000000017941 */ /* 0x000fea0003800000 */
.L_x_81:
        /* <DEDUP_REMOVED lines=13> */
.L_x_84:
[----:B------:R-:W-:Y:S05]  /*6cd0*/  BSYNC B1 ;  /* 0x0000000000017941 */ /* 0x000fea0003800000 */
.L_x_83:
        /* <DEDUP_REMOVED lines=13> */
.L_x_86:
[----:B------:R-:W-:Y:S05]  /*6db0*/  BSYNC B1 ;  /* 0x0000000000017941 */ /* 0x000fea0003800000 */
.L_x_85:
        /* <DEDUP_REMOVED lines=10> */
.L_x_88:
[----:B------:R-:W-:Y:S05]  /*6e60*/  BSYNC B1 ;  /* 0x0000000000017941 */ /* 0x000fea0003800000 */
.L_x_87:
        /* <DEDUP_REMOVED lines=10> */
.L_x_90:
[----:B------:R-:W-:Y:S05]  /*6f10*/  BSYNC B1 ;  /* 0x0000000000017941 */ /* 0x000fea0003800000 */
.L_x_89:
        /* <DEDUP_REMOVED lines=13> */
.L_x_92:
[----:B------:R-:W-:Y:S05]  /*6ff0*/  BSYNC B1 ;  /* 0x0000000000017941 */ /* 0x000fea0003800000 */
.L_x_91:
        /* <DEDUP_REMOVED lines=13> */
.L_x_94:
[----:B------:R-:W-:Y:S05]  /*70d0*/  BSYNC B1 ;  /* 0x0000000000017941 */ /* 0x000fea0003800000 */
.L_x_93:
        /* <DEDUP_REMOVED lines=10> */
.L_x_96:
[----:B------:R-:W-:Y:S05]  /*7180*/  BSYNC B1 ;  /* 0x0000000000017941 */ /* 0x000fea0003800000 */
.L_x_95:
        /* <DEDUP_REMOVED lines=10> */
.L_x_98:
[----:B------:R-:W-:Y:S05]  /*7230*/  BSYNC B1 ;  /* 0x0000000000017941 */ /* 0x000fea0003800000 */
.L_x_97:
        /* <DEDUP_REMOVED lines=13> */
.L_x_100:
[----:B------:R-:W-:Y:S05]  /*7310*/  BSYNC B1 ;  /* 0x0000000000017941 */ /* 0x000fea0003800000 */
.L_x_99:
        /* <DEDUP_REMOVED lines=13> */
.L_x_102:
[----:B------:R-:W-:Y:S05]  /*73f0*/  BSYNC B1 ;  /* 0x0000000000017941 */ /* 0x000fea0003800000 */
.L_x_101:
        /* <DEDUP_REMOVED lines=10> */
.L_x_104:
[----:B------:R-:W-:Y:S05]  /*74a0*/  BSYNC B1 ;  /* 0x0000000000017941 */ /* 0x000fea0003800000 */
.L_x_103:
        /* <DEDUP_REMOVED lines=10> */
.L_x_106:
[----:B------:R-:W-:Y:S05]  /*7550*/  BSYNC B1 ;  /* 0x0000000000017941 */ /* 0x000fea0003800000 */
.L_x_105:
        /* <DEDUP_REMOVED lines=13> */
.L_x_108:
[----:B------:R-:W-:Y:S05]  /*7630*/  BSYNC B1 ;  /* 0x0000000000017941 */ /* 0x000fea0003800000 */
.L_x_107:
        /* <DEDUP_REMOVED lines=13> */
.L_x_110:
[----:B------:R-:W-:Y:S05]  /*7710*/  BSYNC B1 ;  /* 0x0000000000017941 */ /* 0x000fea0003800000 */
.L_x_109:
        /* <DEDUP_REMOVED lines=10> */
.L_x_112:
[----:B------:R-:W-:Y:S05]  /*77c0*/  BSYNC B1 ;  /* 0x0000000000017941 */ /* 0x000fea0003800000 */
.L_x_111:
        /* <DEDUP_REMOVED lines=10> */
.L_x_114:
[----:B------:R-:W-:Y:S05]  /*7870*/  BSYNC B1 ;  /* 0x0000000000017941 */ /* 0x000fea0003800000 */
.L_x_113:
        /* <DEDUP_REMOVED lines=13> */
.L_x_116:
[----:B------:R-:W-:Y:S05]  /*7950*/  BSYNC B1 ;  /* 0x0000000000017941 */ /* 0x000fea0003800000 */
.L_x_115:
        /* <DEDUP_REMOVED lines=13> */
.L_x_118:
[----:B------:R-:W-:Y:S05]  /*7a30*/  BSYNC B1 ;  /* 0x0000000000017941 */ /* 0x000fea0003800000 */
.L_x_117:
        /* <DEDUP_REMOVED lines=10> */
.L_x_120:
[----:B------:R-:W-:Y:S05]  /*7ae0*/  BSYNC B1 ;  /* 0x0000000000017941 */ /* 0x000fea0003800000 */
.L_x_119:
        /* <DEDUP_REMOVED lines=10> */
.L_x_122:
[----:B------:R-:W-:Y:S05]  /*7b90*/  BSYNC B1 ;  /* 0x0000000000017941 */ /* 0x000fea0003800000 */
.L_x_121:
        /* <DEDUP_REMOVED lines=13> */
.L_x_124:
[----:B------:R-:W-:Y:S05]  /*7c70*/  BSYNC B1 ;  /* 0x0000000000017941 */ /* 0x000fea0003800000 */
.L_x_123:
        /* <DEDUP_REMOVED lines=13> */
.L_x_126:
[----:B------:R-:W-:Y:S05]  /*7d50*/  BSYNC B1 ;  /* 0x0000000000017941 */ /* 0x000fea0003800000 */
.L_x_125:
        /* <DEDUP_REMOVED lines=10> */
.L_x_128:
[----:B------:R-:W-:Y:S05]  /*7e00*/  BSYNC B1 ;  /* 0x0000000000017941 */ /* 0x000fea0003800000 */
.L_x_127:
        /* <DEDUP_REMOVED lines=10> */
.L_x_130:
[----:B------:R-:W-:Y:S05]  /*7eb0*/  BSYNC B1 ;  /* 0x0000000000017941 */ /* 0x000fea0003800000 */
.L_x_129:
        /* <DEDUP_REMOVED lines=13> */
.L_x_132:
[----:B------:R-:W-:Y:S05]  /*7f90*/  BSYNC B1 ;  /* 0x0000000000017941 */ /* 0x000fea0003800000 */
.L_x_131:
        /* <DEDUP_REMOVED lines=13> */
.L_x_134:
[----:B------:R-:W-:Y:S05]  /*8070*/  BSYNC B1 ;  /* 0x0000000000017941 */ /* 0x000fea0003800000 */
.L_x_133:
        /* <DEDUP_REMOVED lines=10> */
.L_x_136:
[----:B------:R-:W-:Y:S05]  /*8120*/  BSYNC B1 ;  /* 0x0000000000017941 */ /* 0x000fea0003800000 */
.L_x_135:
        /* <DEDUP_REMOVED lines=10> */
.L_x_138:
[----:B------:R-:W-:Y:S05]  /*81d0*/  BSYNC B1 ;  /* 0x0000000000017941 */ /* 0x000fea0003800000 */
.L_x_137:
        /* <DEDUP_REMOVED lines=13> */
.L_x_140:
[----:B------:R-:W-:Y:S05]  /*82b0*/  BSYNC B1 ;  /* 0x0000000000017941 */ /* 0x000fea0003800000 */
.L_x_139:
        /* <DEDUP_REMOVED lines=13> */
.L_x_142:
[----:B------:R-:W-:Y:S05]  /*8390*/  BSYNC B1 ;  /* 0x0000000000017941 */ /* 0x000fea0003800000 */
.L_x_141:
        /* <DEDUP_REMOVED lines=10> */
.L_x_144:
[----:B------:R-:W-:Y:S05]  /*8440*/  BSYNC B1 ;  /* 0x0000000000017941 */ /* 0x000fea0003800000 */
.L_x_143:
        /* <DEDUP_REMOVED lines=10> */
.L_x_146:
[----:B------:R-:W-:Y:S05]  /*84f0*/  BSYNC B1 ;  /* 0x0000000000017941 */ /* 0x000fea0003800000 */
.L_x_145:
        /* <DEDUP_REMOVED lines=13> */
.L_x_148:
[----:B------:R-:W-:Y:S05]  /*85d0*/  BSYNC B1 ;  /* 0x0000000000017941 */ /* 0x000fea0003800000 */
.L_x_147:
        /* <DEDUP_REMOVED lines=13> */
.L_x_150:
[----:B------:R-:W-:Y:S05]  /*86b0*/  BSYNC B1 ;  /* 0x0000000000017941 */ /* 0x000fea0003800000 */
.L_x_149:
        /* <DEDUP_REMOVED lines=10> */
.L_x_152:
[----:B------:R-:W-:Y:S05]  /*8760*/  BSYNC B1 ;  /* 0x0000000000017941 */ /* 0x000fea0003800000 */
.L_x_151:
        /* <DEDUP_REMOVED lines=10> */
.L_x_154:
[----:B------:R-:W-:Y:S05]  /*8810*/  BSYNC B1 ;  /* 0x0000000000017941 */ /* 0x000fea0003800000 */
.L_x_153:
        /* <DEDUP_REMOVED lines=13> */
.L_x_156:
[----:B------:R-:W-:Y:S05]  /*88f0*/  BSYNC B1 ;  /* 0x0000000000017941 */ /* 0x000fea0003800000 */
.L_x_155:
        /* <DEDUP_REMOVED lines=13> */
.L_x_158:
[----:B------:R-:W-:Y:S05]  /*89d0*/  BSYNC B1 ;  /* 0x0000000000017941 */ /* 0x000fea0003800000 */
.L_x_157:
        /* <DEDUP_REMOVED lines=10> */
.L_x_160:
[----:B------:R-:W-:Y:S05]  /*8a80*/  BSYNC B1 ;  /* 0x0000000000017941 */ /* 0x000fea0003800000 */
.L_x_159:
        /* <DEDUP_REMOVED lines=10> */
.L_x_162:
[----:B------:R-:W-:Y:S05]  /*8b30*/  BSYNC B1 ;  /* 0x0000000000017941 */ /* 0x000fea0003800000 */
.L_x_161:
        /* <DEDUP_REMOVED lines=13> */
.L_x_164:
[----:B------:R-:W-:Y:S05]  /*8c10*/  BSYNC B1 ;  /* 0x0000000000017941 */ /* 0x000fea0003800000 */
.L_x_163:
        /* <DEDUP_REMOVED lines=13> */
.L_x_166:
[----:B------:R-:W-:Y:S05]  /*8cf0*/  BSYNC B1 ;  /* 0x0000000000017941 */ /* 0x000fea0003800000 */
.L_x_165:
        /* <DEDUP_REMOVED lines=10> */
.L_x_168:
[----:B------:R-:W-:Y:S05]  /*8da0*/  BSYNC B1 ;  /* 0x0000000000017941 */ /* 0x000fea0003800000 */
.L_x_167:
        /* <DEDUP_REMOVED lines=10> */
.L_x_170:
[----:B------:R-:W-:Y:S05]  /*8e50*/  BSYNC B1 ;  /* 0x0000000000017941 */ /* 0x000fea0003800000 */
.L_x_169:
        /* <DEDUP_REMOVED lines=13> */
.L_x_172:
[----:B------:R-:W-:Y:S05]  /*8f30*/  BSYNC B1 ;  /* 0x0000000000017941 */ /* 0x000fea0003800000 */
.L_x_171:
        /* <DEDUP_REMOVED lines=13> */
.L_x_174:
[----:B------:R-:W-:Y:S05]  /*9010*/  BSYNC B1 ;  /* 0x0000000000017941 */ /* 0x000fea0003800000 */
.L_x_173:
        /* <DEDUP_REMOVED lines=10> */
.L_x_176:
[----:B------:R-:W-:Y:S05]  /*90c0*/  BSYNC B1 ;  /* 0x0000000000017941 */ /* 0x000fea0003800000 */
.L_x_175:
        /* <DEDUP_REMOVED lines=10> */
.L_x_178:
[----:B------:R-:W-:Y:S05]  /*9170*/  BSYNC B1 ;  /* 0x0000000000017941 */ /* 0x000fea0003800000 */
.L_x_177:
        /* <DEDUP_REMOVED lines=13> */
.L_x_180:
[----:B------:R-:W-:Y:S05]  /*9250*/  BSYNC B1 ;  /* 0x0000000000017941 */ /* 0x000fea0003800000 */
.L_x_179:
        /* <DEDUP_REMOVED lines=13> */
.L_x_182:
[----:B------:R-:W-:Y:S05]  /*9330*/  BSYNC B1 ;  /* 0x0000000000017941 */ /* 0x000fea0003800000 */
.L_x_181:
        /* <DEDUP_REMOVED lines=10> */
.L_x_184:
[----:B------:R-:W-:Y:S05]  /*93e0*/  BSYNC B1 ;  /* 0x0000000000017941 */ /* 0x000fea0003800000 */
.L_x_183:
        /* <DEDUP_REMOVED lines=10> */
.L_x_186:
[----:B------:R-:W-:Y:S05]  /*9490*/  BSYNC B1 ;  /* 0x0000000000017941 */ /* 0x000fea0003800000 */
.L_x_185:
        /* <DEDUP_REMOVED lines=13> */
.L_x_188:
[----:B------:R-:W-:Y:S05]  /*9570*/  BSYNC B1 ;  /* 0x0000000000017941 */ /* 0x000fea0003800000 */
.L_x_187:
        /* <DEDUP_REMOVED lines=13> */
.L_x_190:
[----:B------:R-:W-:Y:S05]  /*9650*/  BSYNC B1 ;  /* 0x0000000000017941 */ /* 0x000fea0003800000 */
.L_x_189:
        /* <DEDUP_REMOVED lines=10> */
.L_x_192:
[----:B------:R-:W-:Y:S05]  /*9700*/  BSYNC B1 ;  /* 0x0000000000017941 */ /* 0x000fea0003800000 */
.L_x_191:
        /* <DEDUP_REMOVED lines=10> */
.L_x_194:
[----:B------:R-:W-:Y:S05]  /*97b0*/  BSYNC B1 ;  /* 0x0000000000017941 */ /* 0x000fea0003800000 */
.L_x_193:
        /* <DEDUP_REMOVED lines=13> */
.L_x_196:
[----:B------:R-:W-:Y:S05]  /*9890*/  BSYNC B1 ;  /* 0x0000000000017941 */ /* 0x000fea0003800000 */
.L_x_195:
        /* <DEDUP_REMOVED lines=13> */
.L_x_198:
[----:B------:R-:W-:Y:S05]  /*9970*/  BSYNC B1 ;  /* 0x0000000000017941 */ /* 0x000fea0003800000 */
.L_x_197:
        /* <DEDUP_REMOVED lines=10> */
.L_x_200:
[----:B------:R-:W-:Y:S05]  /*9a20*/  BSYNC B1 ;  /* 0x0000000000017941 */ /* 0x000fea0003800000 */
.L_x_199:
        /* <DEDUP_REMOVED lines=10> */
.L_x_202:
[----:B------:R-:W-:Y:S05]  /*9ad0*/  BSYNC B1 ;  /* 0x0000000000017941 */ /* 0x000fea0003800000 */
.L_x_201:
        /* <DEDUP_REMOVED lines=13> */
.L_x_204:
[----:B------:R-:W-:Y:S05]  /*9bb0*/  BSYNC B1 ;  /* 0x0000000000017941 */ /* 0x000fea0003800000 */
.L_x_203:
        /* <DEDUP_REMOVED lines=13> */
.L_x_206:
[----:B------:R-:W-:Y:S05]  /*9c90*/  BSYNC B1 ;  /* 0x0000000000017941 */ /* 0x000fea0003800000 */
.L_x_205:
        /* <DEDUP_REMOVED lines=10> */
.L_x_208:
[----:B------:R-:W-:Y:S05]  /*9d40*/  BSYNC B1 ;  /* 0x0000000000017941 */ /* 0x000fea0003800000 */
.L_x_207:
        /* <DEDUP_REMOVED lines=10> */
.L_x_210:
[----:B------:R-:W-:Y:S05]  /*9df0*/  BSYNC B1 ;  /* 0x0000000000017941 */ /* 0x000fea0003800000 */
.L_x_209:
        /* <DEDUP_REMOVED lines=13> */
.L_x_212:
[----:B------:R-:W-:Y:S05]  /*9ed0*/  BSYNC B1 ;  /* 0x0000000000017941 */ /* 0x000fea0003800000 */
.L_x_211:
        /* <DEDUP_REMOVED lines=13> */
.L_x_214:
[----:B------:R-:W-:Y:S05]  /*9fb0*/  BSYNC B1 ;  /* 0x0000000000017941 */ /* 0x000fea0003800000 */
.L_x_213:
        /* <DEDUP_REMOVED lines=10> */
.L_x_216:
[----:B------:R-:W-:Y:S05]  /*a060*/  BSYNC B1 ;  /* 0x0000000000017941 */ /* 0x000fea0003800000 */
.L_x_215:
        /* <DEDUP_REMOVED lines=10> */
.L_x_218:
[----:B------:R-:W-:Y:S05]  /*a110*/  BSYNC B1 ;  /* 0x0000000000017941 */ /* 0x000fea0003800000 */
.L_x_217:
        /* <DEDUP_REMOVED lines=13> */
.L_x_220:
[----:B------:R-:W-:Y:S05]  /*a1f0*/  BSYNC B1 ;  /* 0x0000000000017941 */ /* 0x000fea0003800000 */
.L_x_219:
        /* <DEDUP_REMOVED lines=13> */
.L_x_222:
[----:B------:R-:W-:Y:S05]  /*a2d0*/  BSYNC B1 ;  /* 0x0000000000017941 */ /* 0x000fea0003800000 */
.L_x_221:
        /* <DEDUP_REMOVED lines=10> */
.L_x_224:
[----:B------:R-:W-:Y:S05]  /*a380*/  BSYNC B1 ;  /* 0x0000000000017941 */ /* 0x000fea0003800000 */
.L_x_223:
        /* <DEDUP_REMOVED lines=10> */
.L_x_226:
[----:B------:R-:W-:Y:S05]  /*a430*/  BSYNC B1 ;  /* 0x0000000000017941 */ /* 0x000fea0003800000 */
.L_x_225:
        /* <DEDUP_REMOVED lines=13> */
.L_x_228:
[----:B------:R-:W-:Y:S05]  /*a510*/  BSYNC B1 ;  /* 0x0000000000017941 */ /* 0x000fea0003800000 */
.L_x_227:
        /* <DEDUP_REMOVED lines=13> */
.L_x_230:
[----:B------:R-:W-:Y:S05]  /*a5f0*/  BSYNC B1 ;  /* 0x0000000000017941 */ /* 0x000fea0003800000 */
.L_x_229:
        /* <DEDUP_REMOVED lines=10> */
.L_x_232:
[----:B------:R-:W-:Y:S05]  /*a6a0*/  BSYNC B1 ;  /* 0x0000000000017941 */ /* 0x000fea0003800000 */
.L_x_231:
        /* <DEDUP_REMOVED lines=10> */
.L_x_234:
[----:B------:R-:W-:Y:S05]  /*a750*/  BSYNC B1 ;  /* 0x0000000000017941 */ /* 0x000fea0003800000 */
.L_x_233:
        /* <DEDUP_REMOVED lines=13> */
.L_x_236:
[----:B------:R-:W-:Y:S05]  /*a830*/  BSYNC B1 ;  /* 0x0000000000017941 */ /* 0x000fea0003800000 */
.L_x_235:
        /* <DEDUP_REMOVED lines=13> */
.L_x_238:
[----:B------:R-:W-:Y:S05]  /*a910*/  BSYNC B1 ;  /* 0x0000000000017941 */ /* 0x000fea0003800000 */
.L_x_237:
        /* <DEDUP_REMOVED lines=10> */
.L_x_240:
[----:B------:R-:W-:Y:S05]  /*a9c0*/  BSYNC B1 ;  /* 0x0000000000017941 */ /* 0x000fea0003800000 */
.L_x_239:
        /* <DEDUP_REMOVED lines=10> */
.L_x_242:
[----:B------:R-:W-:Y:S05]  /*aa70*/  BSYNC B1 ;  /* 0x0000000000017941 */ /* 0x000fea0003800000 */
.L_x_241:
        /* <DEDUP_REMOVED lines=13> */
.L_x_244:
[----:B------:R-:W-:Y:S05]  /*ab50*/  BSYNC B1 ;  /* 0x0000000000017941 */ /* 0x000fea0003800000 */
.L_x_243:
        /* <DEDUP_REMOVED lines=13> */
.L_x_246:
[----:B------:R-:W-:Y:S05]  /*ac30*/  BSYNC B1 ;  /* 0x0000000000017941 */ /* 0x000fea0003800000 */
.L_x_245:
        /* <DEDUP_REMOVED lines=10> */
.L_x_248:
[----:B------:R-:W-:Y:S05]  /*ace0*/  BSYNC B1 ;  /* 0x0000000000017941 */ /* 0x000fea0003800000 */
.L_x_247:
        /* <DEDUP_REMOVED lines=10> */
.L_x_250:
[----:B------:R-:W-:Y:S05]  /*ad90*/  BSYNC B1 ;  /* 0x0000000000017941 */ /* 0x000fea0003800000 */
.L_x_249:
        /* <DEDUP_REMOVED lines=13> */
.L_x_252:
[----:B------:R-:W-:Y:S05]  /*ae70*/  BSYNC B1 ;  /* 0x0000000000017941 */ /* 0x000fea0003800000 */
.L_x_251:
        /* <DEDUP_REMOVED lines=13> */
.L_x_254:
[----:B------:R-:W-:Y:S05]  /*af50*/  BSYNC B1 ;  /* 0x0000000000017941 */ /* 0x000fea0003800000 */
.L_x_253:
        /* <DEDUP_REMOVED lines=10> */
.L_x_256:
[----:B------:R-:W-:Y:S05]  /*b000*/  BSYNC B1 ;  /* 0x0000000000017941 */ /* 0x000fea0003800000 */
.L_x_255:
        /* <DEDUP_REMOVED lines=10> */
.L_x_258:
[----:B------:R-:W-:Y:S05]  /*b0b0*/  BSYNC B1 ;  /* 0x0000000000017941 */ /* 0x000fea0003800000 */
.L_x_257:
        /* <DEDUP_REMOVED lines=13> */
.L_x_260:
[----:B------:R-:W-:Y:S05]  /*b190*/  BSYNC B1 ;  /* 0x0000000000017941 */ /* 0x000fea0003800000 */
.L_x_259:
        /* <DEDUP_REMOVED lines=13> */
.L_x_262:
[----:B------:R-:W-:Y:S05]  /*b270*/  BSYNC B1 ;  /* 0x0000000000017941 */ /* 0x000fea0003800000 */
.L_x_261:
        /* <DEDUP_REMOVED lines=10> */
.L_x_264:
[----:B------:R-:W-:Y:S05]  /*b320*/  BSYNC B1 ;  /* 0x0000000000017941 */ /* 0x000fea0003800000 */
.L_x_263:
        /* <DEDUP_REMOVED lines=10> */
.L_x_266:
[----:B------:R-:W-:Y:S05]  /*b3d0*/  BSYNC B1 ;  /* 0x0000000000017941 */ /* 0x000fea0003800000 */
.L_x_265:
[----:B------:R-:W3:Y:S01]  /*b3e0*/  LDL.LU R23, [R1+0x5dc] ;  /* 0x0005dc0001177983 */ /* 0x000ee20000300800 */
[----:B-----5:R-:W-:Y:S01]  /*b3f0*/  IMAD.U32 R22, R19, 0x10000, RZ ;  /* 0x0001000013167824 */ /* 0x020fe200078e00ff */
[----:B------:R-:W-:Y:S01]  /*b400*/  ISETP.GT.AND P3, PT, R3, 0xf0, PT ;  /* 0x000000f00300780c */ /* 0x000fe20003f64270 */
[----:B------:R-:W-:Y:S02]  /*b410*/  BSSY B1, `(.L_x_267) ;  /* 0x0000008000017945 */ /* 0x000fe40003800000 */
[----:B------:R-:W-:-:S04]  /*b420*/  FMUL R22, R22, R16 ;  /* 0x0000001016167220 */ /* 0x000fc80000400000 */
[----:B---3--:R-:W-:-:S05]  /*b430*/  FFMA R22, R23, R2, R22 ;  /* 0x0000000217167223 */ /* 0x008fca0000000016 */
[----:B------:R-:W-:-:S05]  /*b440*/  F2FP.BF16.F32.PACK_AB R22, RZ, R22 ;  /* 0x00000016ff16723e */ /* 0x000fca00000010ff */
[----:B------:R3:W-:Y:S01]  /*b450*/  @P0 STG.E.U16 desc[UR36][R6.64+0x1d2], R22 ;  /* 0x0001d21606000986 */ /* 0x0007e2000c101524 */
[----:B------:R-:W-:-:S13]  /*b460*/  ISETP.GT.AND P0, PT, R0, RZ, P3 ;  /* 0x000000ff0000720c */ /* 0x000fda0001f04270 */
[----:B---3--:R-:W-:Y:S05]  /*b470*/  @!P0 BRA `(.L_x_268) ;  /* 0x0000000000048947 */ /* 0x008fea0003800000 */
[----:B------:R3:W5:Y:S02]  /*b480*/  LDG.E.LTC128B.U16 R19, desc[UR36][R14.64+0x1e0] ;  /* 0x0001e0240e137981 */ /* 0x000764000c1e1520 */
.L_x_268:
[----:B------:R-:W-:Y:S05]  /*b490*/  BSYNC B1 ;  /* 0x0000000000017941 */ /* 0x000fea0003800000 */
.L_x_267:
[----:B------:R-:W2:Y:S01]  /*b4a0*/  LDL.LU R23, [R1+0x5e0] ;  /* 0x0005e00001177983 */ /* 0x000ea20000300800 */
[----:B-----5:R-:W-:Y:S01]  /*b4b0*/  IMAD.U32 R22, R19, 0x10000, RZ ;  /* 0x0001000013167824 */ /* 0x020fe200078e00ff */
[----:B------:R-:W-:Y:S01]  /*b4c0*/  ISETP.GT.AND P2, PT, R3, 0xf1, PT ;  /* 0x000000f10300780c */ /* 0x000fe20003f44270 */
[----:B------:R-:W-:Y:S02]  /*b4d0*/  BSSY B1, `(.L_x_269) ;  /* 0x0000008000017945 */ /* 0x000fe40003800000 */
[----:B------:R-:W-:-:S04]  /*b4e0*/  FMUL R22, R22, R16 ;  /* 0x0000001016167220 */ /* 0x000fc80000400000 */
[----:B--2---:R-:W-:-:S05]  /*b4f0*/  FFMA R22, R23, R2, R22 ;  /* 0x0000000217167223 */ /* 0x004fca0000000016 */
[----:B------:R-:W-:-:S05]  /*b500*/  F2FP.BF16.F32.PACK_AB R22, RZ, R22 ;  /* 0x00000016ff16723e */ /* 0x000fca00000010ff */
[----:B------:R2:W-:Y:S01]  /*b510*/  @P0 STG.E.U16 desc[UR36][R4.64+0x1e0], R22 ;  /* 0x0001e01604000986 */ /* 0x0005e2000c101524 */
[----:B------:R-:W-:-:S13]  /*b520*/  ISETP.GT.AND P0, PT, R0, RZ, P2 ;  /* 0x000000ff0000720c */ /* 0x000fda0001704270 */
[----:B--2---:R-:W-:Y:S05]  /*b530*/  @!P0 BRA `(.L_x_270) ;  /* 0x0000000000048947 */ /* 0x004fea0003800000 */
[----:B------:R2:W5:Y:S02]  /*b540*/  LDG.E.LTC128B.U16 R19, desc[UR36][R14.64+0x1e2] ;  /* 0x0001e2240e137981 */ /* 0x000564000c1e1520 */
.L_x_270:
[----:B------:R-:W-:Y:S05]  /*b550*/  BSYNC B1 ;  /* 0x0000000000017941 */ /* 0x000fea0003800000 */
.L_x_269:
        /* <DEDUP_REMOVED lines=10> */
.L_x_272:
[----:B------:R-:W-:Y:S05]  /*b600*/  BSYNC B1 ;  /* 0x0000000000017941 */ /* 0x000fea0003800000 */
.L_x_271:
        /* <DEDUP_REMOVED lines=10> */
.L_x_274:
[----:B------:R-:W-:Y:S05]  /*b6b0*/  BSYNC B1 ;  /* 0x0000000000017941 */ /* 0x000fea0003800000 */
.L_x_273:
        /* <DEDUP_REMOVED lines=11> */
.L_x_276:
[----:B------:R-:W-:Y:S05]  /*b770*/  BSYNC B1 ;  /* 0x0000000000017941 */ /* 0x000fea0003800000 */
.L_x_275:
[----:B------:R-:W2:Y:S01]  /*b780*/  LDL.LU R23, [R1+0x5f0] ;  /* 0x0005f00001177983 */ /* 0x000ea20000300800 */
[----:B-----5:R-:W-:Y:S01]  /*b790*/  IMAD.U32 R22, R19, 0x10000, RZ ;  /* 0x0001000013167824 */ /* 0x020fe200078e00ff */
[----:B------:R-:W-:Y:S03]  /*b7a0*/  BSSY B1, `(.L_x_277) ;  /* 0x0000009000017945 */ /* 0x000fe60003800000 */
[----:B------:R-:W-:-:S04]  /*b7b0*/  FMUL R22, R22, R16 ;  /* 0x0000001016167220 */ /* 0x000fc80000400000 */
[----:B--2---:R-:W-:-:S05]  /*b7c0*/  FFMA R22, R23, R2, R22 ;  /* 0x0000000217167223 */ /* 0x004fca0000000016 */
[----:B------:R-:W-:-:S05]  /*b7d0*/  F2FP.BF16.F32.PACK_AB R22, RZ, R22 ;  /* 0x00000016ff16723e */ /* 0x000fca00000010ff */
[----:B------:R2:W-:Y:S01]  /*b7e0*/  @P0 STG.E.U16 desc[UR36][R4.64+0x1f0], R22 ;  /* 0x0001f01604000986 */ /* 0x0005e2000c101524 */
[----:B------:R-:W-:-:S04]  /*b7f0*/  ISETP.GT.AND P0, PT, R3, 0xf9, PT ;  /* 0x000000f90300780c */ /* 0x000fc80003f04270 */
[----:B------:R-:W-:-:S13]  /*b800*/  ISETP.GT.AND P4, PT, R0, RZ, P0 ;  /* 0x000000ff0000720c */ /* 0x000fda0000784270 */
[----:B--2---:R-:W-:Y:S05]  /*b810*/  @!P4 BRA `(.L_x_278) ;  /* 0x000000000004c947 */ /* 0x004fea0003800000 */
[----:B------:R2:W5:Y:S02]  /*b820*/  LDG.E.LTC128B.U16 R19, desc[UR36][R14.64+0x1f2] ;  /* 0x0001f2240e137981 */ /* 0x000564000c1e1520 */
.L_x_278:
[----:B------:R-:W-:Y:S05]  /*b830*/  BSYNC B1 ;  /* 0x0000000000017941 */ /* 0x000fea0003800000 */
.L_x_277:
        /* <DEDUP_REMOVED lines=10> */
.L_x_280:
[----:B------:R-:W-:Y:S05]  /*b8e0*/  BSYNC B1 ;  /* 0x0000000000017941 */ /* 0x000fea0003800000 */
.L_x_279:
        /* <DEDUP_REMOVED lines=10> */
.L_x_282:
[----:B------:R-:W-:Y:S05]  /*b990*/  BSYNC B1 ;  /* 0x0000000000017941 */ /* 0x000fea0003800000 */
.L_x_281:
[----:B------:R-:W3:Y:S01]  /*b9a0*/  LDL.LU R154, [R1+0x5fc] ;  /* 0x0005fc00019a7983 */ /* 0x000ee20000300800 */
[----:B-----5:R-:W-:Y:S01]  /*b9b0*/  IMAD.U32 R22, R19, 0x10000, RZ ;  /* 0x0001000013167824 */ /* 0x020fe200078e00ff */
[----:B------:R-:W-:Y:S02]  /*b9c0*/  SHF.L.U64.HI R155, R20, 0x8, R21 ;  /* 0x00000008149b7819 */ /* 0x000fe40000010215 */
[----:B------:R-:W4:Y:S01]  /*b9d0*/  LDL.LU R23, [R1+0x200] ;  /* 0x0002000001177983 */ /* 0x000f220000300800 */
[----:B------:R-:W-:-:S04]  /*b9e0*/  FMUL R22, R22, R16 ;  /* 0x0000001016167220 */ /* 0x000fc80000400000 */
[----:B---3--:R-:W-:Y:S01]  /*b9f0*/  FFMA R22, R154, R2, R22 ;  /* 0x000000029a167223 */ /* 0x008fe20000000016 */
[----:B------:R-:W-:-:S04]  /*ba00*/  IMAD.SHL.U32 R154, R20, 0x100, RZ ;  /* 0x00000100149a7824 */ /* 0x000fc800078e00ff */
[----:B------:R-:W-:-:S05]  /*ba10*/  F2FP.BF16.F32.PACK_AB R22, RZ, R22 ;  /* 0x00000016ff16723e */ /* 0x000fca00000010ff */
[----:B------:R3:W-:Y:S01]  /*ba20*/  @P4 STG.E.U16 desc[UR36][R6.64+0x1f2], R22 ;  /* 0x0001f21606004986 */ /* 0x0007e2000c101524 */
[----:B------:R-:W-:-:S05]  /*ba30*/  IADD3 R20, P4, R154, R4, RZ ;  /* 0x000000049a147210 */ /* 0x000fca0007f9e0ff */
[----:B------:R-:W-:Y:S01]  /*ba40*/  IMAD.X R21, R155, 0x1, R5, P4 ;  /* 0x000000019b157824 */ /* 0x000fe200020e0605 */
[----:B------:R-:W-:-:S13]  /*ba50*/  ISETP.GT.AND P4, PT, R0, 0x80, P5 ;  /* 0x000000800000780c */ /* 0x000fda0002f84270 */
[----:B------:R-:W3:Y:S01]  /*ba60*/  @P4 LDG.E.LTC128B.U16 R19, desc[UR36][R166.64] ;  /* 0x00000024a6134981 */ /* 0x000ee2000c1e1520 */
[----:B------:R-:W-:Y:S01]  /*ba70*/  BSSY B1, `(.L_x_283) ;  /* 0x000000a000017945 */ /* 0x000fe20003800000 */
[----:B---3--:R-:W-:-:S04]  /*ba80*/  IMAD.U32 R22, R19, 0x10000, RZ ;  /* 0x0001000013167824 */ /* 0x008fc800078e00ff */
[----:B------:R-:W-:-:S04]  /*ba90*/  FMUL R22, R22, R16 ;  /* 0x0000001016167220 */ /* 0x000fc80000400000 */
[----:B----4-:R-:W-:-:S05]  /*baa0*/  FFMA R22, R23, R2, R22 ;  /* 0x0000000217167223 */ /* 0x010fca0000000016 */
[----:B------:R-:W-:-:S05]  /*bab0*/  F2FP.BF16.F32.PACK_AB R22, RZ, R22 ;  /* 0x00000016ff16723e */ /* 0x000fca00000010ff */
[----:B------:R3:W-:Y:S01]  /*bac0*/  @P4 STG.E.U16 desc[UR36][R20.64], R22 ;  /* 0x0000001614004986 */ /* 0x0007e2000c101524 */
[----:B------:R-:W-:-:S04]  /*bad0*/  LOP3.LUT P4, RZ, R17, 0x2, RZ, 0xc0, !PT ;  /* 0x0000000211ff7812 */ /* 0x000fc8000788c0ff */
[----:B------:R-:W-:-:S13]  /*bae0*/  ISETP.GT.AND P4, PT, R0, 0x80, P4 ;  /* 0x000000800000780c */ /* 0x000fda0002784270 */
[----:B---3--:R-:W-:Y:S05]  /*baf0*/  @!P4 BRA `(.L_x_284) ;  /* 0x000000000004c947 */ /* 0x008fea0003800000 */
[----:B------:R3:W5:Y:S02]  /*bb00*/  LDG.E.LTC128B.U16 R19, desc[UR36][R10.64+0x2] ;  /* 0x000002240a137981 */ /* 0x000764000c1e1520 */
.L_x_284:
[----:B------:R-:W-:Y:S05]  /*bb10*/  BSYNC B1 ;  /* 0x0000000000017941 */ /* 0x000fea0003800000 */
.L_x_283:
[----:B------:R-:W4:Y:S01]  /*bb20*/  LDL.LU R23, [R1+0x204] ;  /* 0x0002040001177983 */ /* 0x000f220000300800 */
[----:B-----5:R-:W-:Y:S01]  /*bb30*/  IMAD.U32 R22, R19, 0x10000, RZ ;  /* 0x0001000013167824 */ /* 0x020fe200078e00ff */
[----:B------:R-:W-:Y:S01]  /*bb40*/  ISETP.GT.AND P5, PT, R0, 0x88, P5 ;  /* 0x000000880000780c */ /* 0x000fe20002fa4270 */
[----:B------:R-:W-:Y:S02]  /*bb50*/  BSSY B1, `(.L_x_285) ;  /* 0x0000009000017945 */ /* 0x000fe40003800000 */
[----:B------:R-:W-:-:S04]  /*bb60*/  FMUL R22, R22, R16 ;  /* 0x0000001016167220 */ /* 0x000fc80000400000 */
[----:B----4-:R-:W-:-:S05]  /*bb70*/  FFMA R22, R23, R2, R22 ;  /* 0x0000000217167223 */ /* 0x010fca0000000016 */
[----:B------:R-:W-:-:S05]  /*bb80*/  F2FP.BF16.F32.PACK_AB R22, RZ, R22 ;  /* 0x00000016ff16723e */ /* 0x000fca00000010ff */
[----:B------:R4:W-:Y:S02]  /*bb90*/  @P4 STG.E.U16 desc[UR36][R20.64+0x2], R22 ;  /* 0x0000021614004986 */ /* 0x0009e4000c101524 */
[----:B----4-:R-:W-:-:S05]  /*bba0*/  IADD3 R22, P4, R20, R168, RZ ;  /* 0x000000a814167210 */ /* 0x010fca0007f9e0ff */
[----:B------:R-:W-:Y:S01]  /*bbb0*/  IMAD.X R23, R21, 0x1, R169, P4 ;  /* 0x0000000115177824 */ /* 0x000fe200020e06a9 */
[----:B------:R-:W-:Y:S07]  /*bbc0*/  @!P5 BRA `(.L_x_286) ;  /* 0x000000000004d947 */ /* 0x000fee0003800000 */
[----:B------:R4:W5:Y:S02]  /*bbd0*/  LDG.E.LTC128B.U16 R19, desc[UR36][R152.64] ;  /* 0x0000002498137981 */ /* 0x000964000c1e1520 */
.L_x_286:
[----:B------:R-:W-:Y:S05]  /*bbe0*/  BSYNC B1 ;  /* 0x0000000000017941 */ /* 0x000fea0003800000 */
.L_x_285:
[----:B----4-:R-:W4:Y:S01]  /*bbf0*/  LDL.LU R153, [R1+0x208] ;  /* 0x0002080001997983 */ /* 0x010f220000300800 */
[----:B-----5:R-:W-:Y:S01]  /*bc00*/  IMAD.U32 R152, R19, 0x10000, RZ ;  /* 0x0001000013987824 */ /* 0x020fe200078e00ff */
[----:B------:R-:W-:Y:S01]  /*bc10*/  LOP3.LUT P4, RZ, R17, 0x2, RZ, 0xc0, !PT ;  /* 0x0000000211ff7812 */ /* 0x000fe2000788c0ff */
[----:B------:R-:W-:Y:S02]  /*bc20*/  BSSY B1, `(.L_x_287) ;  /* 0x0000008000017945 */ /* 0x000fe40003800000 */
[----:B------:R-:W-:Y:S01]  /*bc30*/  FMUL R152, R152, R16 ;  /* 0x0000001098987220 */ /* 0x000fe20000400000 */
[----:B------:R-:W-:-:S03]  /*bc40*/  ISETP.GT.AND P4, PT, R0, 0x88, P4 ;  /* 0x000000880000780c */ /* 0x000fc60002784270 */
[----:B----4-:R-:W-:-:S05]  /*bc50*/  FFMA R152, R153, R2, R152 ;  /* 0x0000000299987223 */ /* 0x010fca0000000098 */
[----:B------:R-:W-:-:S05]  /*bc60*/  F2FP.BF16.F32.PACK_AB R152, RZ, R152 ;  /* 0x00000098ff98723e */ /* 0x000fca00000010ff */
[----:B------:R4:W-:Y:S01]  /*bc70*/  @P5 STG.E.U16 desc[UR36][R22.64], R152 ;  /* 0x0000009816005986 */ /* 0x0009e2000c101524 */
[----:B------:R-:W-:Y:S05]  /*bc80*/  @!P4 BRA `(.L_x_288) ;  /* 0x000000000004c947 */ /* 0x000fea0003800000 */
[----:B------:R0:W5:Y:S02]  /*bc90*/  LDG.E.LTC128B.U16 R19, desc[UR36][R8.64+0x2] ;  /* 0x0000022408137981 */ /* 0x000164000c1e1520 */
.L_x_288:
[----:B------:R-:W-:Y:S05]  /*bca0*/  BSYNC B1 ;  /* 0x0000000000017941 */ /* 0x000fea0003800000 */
.L_x_287:
[----:B------:R-:W2:Y:S01]  /*bcb0*/  LDL.LU R153, [R1+0x20c] ;  /* 0x00020c0001997983 */ /* 0x000ea20000300800 */
[----:B----45:R-:W-:Y:S01]  /*bcc0*/  IMAD.U32 R152, R19, 0x10000, RZ ;  /* 0x0001000013987824 */ /* 0x030fe200078e00ff */
[----:B------:R-:W-:Y:S01]  /*bcd0*/  LOP3.LUT P5, RZ, R17, 0x4, RZ, 0xc0, !PT ;  /* 0x0000000411ff7812 */ /* 0x000fe200078ac0ff */
[----:B------:R-:W-:Y:S02]  /*bce0*/  BSSY B1, `(.L_x_289) ;  /* 0x0000008000017945 */ /* 0x000fe40003800000 */
[----:B------:R-:W-:-:S04]  /*bcf0*/  FMUL R152, R152, R16 ;  /* 0x0000001098987220 */ /* 0x000fc80000400000 */
[----:B--2---:R-:W-:-:S05]  /*bd00*/  FFMA R152, R153, R2, R152 ;  /* 0x0000000299987223 */ /* 0x004fca0000000098 */
[----:B------:R-:W-:-:S05]  /*bd10*/  F2FP.BF16.F32.PACK_AB R152, RZ, R152 ;  /* 0x00000098ff98723e */ /* 0x000fca00000010ff */
[----:B------:R2:W-:Y:S01]  /*bd20*/  @P4 STG.E.U16 desc[UR36][R22.64+0x2], R152 ;  /* 0x0000029816004986 */ /* 0x0005e2000c101524 */
[----:B------:R-:W-:-:S13]  /*bd30*/  ISETP.GT.AND P4, PT, R0, 0x80, P5 ;  /* 0x000000800000780c */ /* 0x000fda0002f84270 */
[----:B--2---:R-:W-:Y:S05]  /*bd40*/  @!P4 BRA `(.L_x_290) ;  /* 0x000000000004c947 */ /* 0x004fea0003800000 */
[----:B------:R2:W5:Y:S02]  /*bd50*/  LDG.E.LTC128B.U16 R19, desc[UR36][R10.64+0x10] ;  /* 0x000010240a137981 */ /* 0x000564000c1e1520 */
.L_x_290:
[----:B------:R-:W-:Y:S05]  /*bd60*/  BSYNC B1 ;  /* 0x0000000000017941 */ /* 0x000fea0003800000 */
.L_x_289:
[----:B------:R-:W4:Y:S01]  /*bd70*/  LDL.LU R153, [R1+0x210] ;  /* 0x0002100001997983 */ /* 0x000f220000300800 */
[----:B-----5:R-:W-:Y:S01]  /*bd80*/  IMAD.U32 R152, R19, 0x10000, RZ ;  /* 0x0001000013987824 */ /* 0x020fe200078e00ff */
[----:B------:R-:W-:Y:S01]  /*bd90*/  LOP3.LUT P5, RZ, R17, 0x8, RZ, 0xc0, !PT ;  /* 0x0000000811ff7812 */ /* 0x000fe200078ac0ff */
[----:B------:R-:W-:Y:S02]  /*bda0*/  BSSY B1, `(.L_x_291) ;  /* 0x0000008000017945 */ /* 0x000fe40003800000 */
[----:B------:R-:W-:-:S04]  /*bdb0*/  FMUL R152, R152, R16 ;  /* 0x0000001098987220 */ /* 0x000fc80000400000 */
[----:B----4-:R-:W-:-:S05]  /*bdc0*/  FFMA R152, R153, R2, R152 ;  /* 0x0000000299987223 */ /* 0x010fca0000000098 */
[----:B------:R-:W-:-:S05]  /*bdd0*/  F2FP.BF16.F32.PACK_AB R152, RZ, R152 ;  /* 0x00000098ff98723e */ /* 0x000fca00000010ff */
[----:B------:R4:W-:Y:S01]  /*bde0*/  @P4 STG.E.U16 desc[UR36][R20.64+0x10], R152 ;  /* 0x0000109814004986 */ /* 0x0009e2000c101524 */
[----:B------:R-:W-:-:S13]  /*bdf0*/  ISETP.GT.AND P4, PT, R0, 0x80, P5 ;  /* 0x000000800000780c */ /* 0x000fda0002f84270 */
[----:B----4-:R-:W-:Y:S05]  /*be00*/  @!P4 BRA `(.L_x_292) ;  /* 0x000000000004c947 */ /* 0x010fea0003800000 */
[----:B------:R4:W5:Y:S02]  /*be10*/  LDG.E.LTC128B.U16 R19, desc[UR36][R10.64+0x12] ;  /* 0x000012240a137981 */ /* 0x000964000c1e1520 */
.L_x_292:
[----:B------:R-:W-:Y:S05]  /*be20*/  BSYNC B1 ;  /* 0x0000000000017941 */ /* 0x000fea0003800000 */
.L_x_291:
[----:B------:R-:W2:Y:S01]  /*be30*/  LDL.LU R153, [R1+0x214] ;  /* 0x0002140001997983 */ /* 0x000ea20000300800 */
[----:B-----5:R-:W-:Y:S01]  /*be40*/  IMAD.U32 R152, R19, 0x10000, RZ ;  /* 0x0001000013987824 */ /* 0x020fe200078e00ff */
[----:B------:R-:W-:Y:S03]  /*be50*/  BSSY B1, `(.L_x_293) ;  /* 0x0000009000017945 */ /* 0x000fe60003800000 */
[----:B------:R-:W-:-:S04]  /*be60*/  FMUL R152, R152, R16 ;  /* 0x0000001098987220 */ /* 0x000fc80000400000 */
[----:B--2---:R-:W-:-:S05]  /*be70*/  FFMA R152, R153, R2, R152 ;  /* 0x0000000299987223 */ /* 0x004fca0000000098 */
[----:B------:R-:W-:-:S05]  /*be80*/  F2FP.BF16.F32.PACK_AB R152, RZ, R152 ;  /* 0x00000098ff98723e */ /* 0x000fca00000010ff */
[----:B------:R2:W-:Y:S01]  /*be90*/  @P4 STG.E.U16 desc[UR36][R20.64+0x12], R152 ;  /* 0x0000129814004986 */ /* 0x0005e2000c101524 */
[----:B------:R-:W-:-:S04]  /*bea0*/  LOP3.LUT P4, RZ, R17, 0x4, RZ, 0xc0, !PT ;  /* 0x0000000411ff7812 */ /* 0x000fc8000788c0ff */
[----:B------:R-:W-:-:S13]  /*beb0*/  ISETP.GT.AND P4, PT, R0, 0x88, P4 ;  /* 0x000000880000780c */ /* 0x000fda0002784270 */
[----:B--2---:R-:W-:Y:S05]  /*bec0*/  @!P4 BRA `(.L_x_294) ;  /* 0x000000000004c947 */ /* 0x004fea0003800000 */
[----:B------:R2:W5:Y:S02]  /*bed0*/  LDG.E.LTC128B.U16 R19, desc[UR36][R8.64+0x10] ;  /* 0x0000102408137981 */ /* 0x000564000c1e1520 */
.L_x_294:
[----:B------:R-:W-:Y:S05]  /*bee0*/  BSYNC B1 ;  /* 0x0000000000017941 */ /* 0x000fea0003800000 */
.L_x_293:
        /* <DEDUP_REMOVED lines=10> */
.L_x_296:
[----:B------:R-:W-:Y:S05]  /*bf90*/  BSYNC B1 ;  /* 0x0000000000017941 */ /* 0x000fea0003800000 */
.L_x_295:
[----:B------:R-:W2:Y:S01]  /*bfa0*/  LDL.LU R153, [R1+0x21c] ;  /* 0x00021c0001997983 */ /* 0x000ea20000300800 */
[----:B-----5:R-:W-:Y:S01]  /*bfb0*/  IMAD.U32 R152, R19, 0x10000, RZ ;  /* 0x0001000013987824 */ /* 0x020fe200078e00ff */
        /* <DEDUP_REMOVED lines=9> */
.L_x_298:
[----:B------:R-:W-:Y:S05]  /*c050*/  BSYNC B1 ;  /* 0x0000000000017941 */ /* 0x000fea0003800000 */
.L_x_297:
[----:B------:R-:W3:Y:S01]  /*c060*/  LDL.LU R153, [R1+0x220] ;  /* 0x0002200001997983 */ /* 0x000ee20000300800 */
[----:B-----5:R-:W-:Y:S01]  /*c070*/  IMAD.U32 R152, R19, 0x10000, RZ ;  /* 0x0001000013987824 */ /* 0x020fe200078e00ff */
[----:B------:R-:W-:Y:S01]  /*c080*/  LOP3.LUT P5, RZ, R18, 0x4000000, RZ, 0xc0, !PT ;  /* 0x0400000012ff7812 */ /* 0x000fe200078ac0ff */
[----:B------:R-:W-:Y:S02]  /*c090*/  BSSY B1, `(.L_x_299) ;  /* 0x0000008000017945 */ /* 0x000fe40003800000 */
[----:B------:R-:W-:-:S04]  /*c0a0*/  FMUL R152, R152, R16 ;  /* 0x0000001098987220 */ /* 0x000fc80000400000 */
[----:B---3--:R-:W-:-:S05]  /*c0b0*/  FFMA R152, R153, R2, R152 ;  /* 0x0000000299987223 */ /* 0x008fca0000000098 */
[----:B------:R-:W-:-:S05]  /*c0c0*/  F2FP.BF16.F32.PACK_AB R152, RZ, R152 ;  /* 0x00000098ff98723e */ /* 0x000fca00000010ff */
[----:B------:R3:W-:Y:S01]  /*c0d0*/  @P4 STG.E.U16 desc[UR36][R20.64+0x20], R152 ;  /* 0x0000209814004986 */ /* 0x0007e2000c101524 */
[----:B------:R-:W-:-:S13]  /*c0e0*/  ISETP.GT.AND P4, PT, R0, 0x80, P5 ;  /* 0x000000800000780c */ /* 0x000fda0002f84270 */
[----:B---3--:R-:W-:Y:S05]  /*c0f0*/  @!P4 BRA `(.L_x_300) ;  /* 0x000000000004c947 */ /* 0x008fea0003800000 */
[----:B------:R3:W5:Y:S02]  /*c100*/  LDG.E.LTC128B.U16 R19, desc[UR36][R10.64+0x22] ;  /* 0x000022240a137981 */ /* 0x000764000c1e1520 */
.L_x_300:
[----:B------:R-:W-:Y:S05]  /*c110*/  BSYNC B1 ;  /* 0x0000000000017941 */ /* 0x000fea0003800000 */
.L_x_299:
        /* <DEDUP_REMOVED lines=11> */
.L_x_302:
[----:B------:R-:W-:Y:S05]  /*c1d0*/  BSYNC B1 ;  /* 0x0000000000017941 */ /* 0x000fea0003800000 */
.L_x_301:
        /* <DEDUP_REMOVED lines=10> */
.L_x_304:
[----:B------:R-:W-:Y:S05]  /*c280*/  BSYNC B1 ;  /* 0x0000000000017941 */ /* 0x000fea0003800000 */
.L_x_303:
        /* <DEDUP_REMOVED lines=11> */
.L_x_306:
[----:B------:R-:W-:Y:S05]  /*c340*/  BSYNC B1 ;  /* 0x0000000000017941 */ /* 0x000fea0003800000 */
.L_x_305:
        /* <DEDUP_REMOVED lines=11> */
.L_x_308:
[----:B------:R-:W-:Y:S05]  /*c400*/  BSYNC B1 ;  /* 0x0000000000017941 */ /* 0x000fea0003800000 */
.L_x_307:
        /* <DEDUP_REMOVED lines=11> */
.L_x_310:
[----:B------:R-:W-:Y:S05]  /*c4c0*/  BSYNC B1 ;  /* 0x0000000000017941 */ /* 0x000fea0003800000 */
.L_x_309:
        /* <DEDUP_REMOVED lines=10> */
.L_x_312:
[----:B------:R-:W-:Y:S05]  /*c570*/  BSYNC B1 ;  /* 0x0000000000017941 */ /* 0x000fea0003800000 */
.L_x_311:
        /* <DEDUP_REMOVED lines=11> */
.L_x_314:
[----:B------:R-:W-:Y:S05]  /*c630*/  BSYNC B1 ;  /* 0x0000000000017941 */ /* 0x000fea0003800000 */
.L_x_313:
        /* <DEDUP_REMOVED lines=11> */
.L_x_316:
[----:B------:R-:W-:Y:S05]  /*c6f0*/  BSYNC B1 ;  /* 0x0000000000017941 */ /* 0x000fea0003800000 */
.L_x_315:
        /* <DEDUP_REMOVED lines=11> */
.L_x_318:
[----:B------:R-:W-:Y:S05]  /*c7b0*/  BSYNC B1 ;  /* 0x0000000000017941 */ /* 0x000fea0003800000 */
.L_x_317:
        /* <DEDUP_REMOVED lines=10> */
.L_x_320:
[----:B------:R-:W-:Y:S05]  /*c860*/  BSYNC B1 ;  /* 0x0000000000017941 */ /* 0x000fea0003800000 */
.L_x_319:
        /* <DEDUP_REMOVED lines=11> */
.L_x_322:
[----:B------:R-:W-:Y:S05]  /*c920*/  BSYNC B1 ;  /* 0x0000000000017941 */ /* 0x000fea0003800000 */
.L_x_321:
        /* <DEDUP_REMOVED lines=11> */
.L_x_324:
[----:B------:R-:W-:Y:S05]  /*c9e0*/  BSYNC B1 ;  /* 0x0000000000017941 */ /* 0x000fea0003800000 */
.L_x_323:
        /* <DEDUP_REMOVED lines=11> */
.L_x_326:
[----:B------:R-:W-:Y:S05]  /*caa0*/  BSYNC B1 ;  /* 0x0000000000017941 */ /* 0x000fea0003800000 */
.L_x_325:
        /* <DEDUP_REMOVED lines=10> */
.L_x_328:
[----:B------:R-:W-:Y:S05]  /*cb50*/  BSYNC B1 ;  /* 0x0000000000017941 */ /* 0x000fea0003800000 */
.L_x_327:
        /* <DEDUP_REMOVED lines=11> */
.L_x_330:
[----:B------:R-:W-:Y:S05]  /*cc10*/  BSYNC B1 ;  /* 0x0000000000017941 */ /* 0x000fea0003800000 */
.L_x_329:
        /* <DEDUP_REMOVED lines=11> */
.L_x_332:
[----:B------:R-:W-:Y:S05]  /*ccd0*/  BSYNC B1 ;  /* 0x0000000000017941 */ /* 0x000fea0003800000 */
.L_x_331:
        /* <DEDUP_REMOVED lines=11> */
.L_x_334:
[----:B------:R-:W-:Y:S05]  /*cd90*/  BSYNC B1 ;  /* 0x0000000000017941 */ /* 0x000fea0003800000 */
.L_x_333:
        /* <DEDUP_REMOVED lines=10> */
.L_x_336:
[----:B------:R-:W-:Y:S05]  /*ce40*/  BSYNC B1 ;  /* 0x0000000000017941 */ /* 0x000fea0003800000 */
.L_x_335:
        /* <DEDUP_REMOVED lines=11> */
.L_x_338:
[----:B------:R-:W-:Y:S05]  /*cf00*/  BSYNC B1 ;  /* 0x0000000000017941 */ /* 0x000fea0003800000 */
.L_x_337:
        /* <DEDUP_REMOVED lines=11> */
.L_x_340:
[----:B------:R-:W-:Y:S05]  /*cfc0*/  BSYNC B1 ;  /* 0x0000000000017941 */ /* 0x000fea0003800000 */
.L_x_339:
        /* <DEDUP_REMOVED lines=11> */
.L_x_342:
[----:B------:R-:W-:Y:S05]  /*d080*/  BSYNC B1 ;  /* 0x0000000000017941 */ /* 0x000fea0003800000 */
.L_x_341:
        /* <DEDUP_REMOVED lines=10> */
.L_x_344:
[----:B------:R-:W-:Y:S05]  /*d130*/  BSYNC B1 ;  /* 0x0000000000017941 */ /* 0x000fea0003800000 */
.L_x_343:
        /* <DEDUP_REMOVED lines=11> */
.L_x_346:
[----:B------:R-:W-:Y:S05]  /*d1f0*/  BSYNC B1 ;  /* 0x0000000000017941 */ /* 0x000fea0003800000 */
.L_x_345:
        /* <DEDUP_REMOVED lines=11> */
.L_x_348:
[----:B------:R-:W-:Y:S05]  /*d2b0*/  BSYNC B1 ;  /* 0x0000000000017941 */ /* 0x000fea0003800000 */
.L_x_347:
        /* <DEDUP_REMOVED lines=11> */
.L_x_350:
[----:B------:R-:W-:Y:S05]  /*d370*/  BSYNC B1 ;  /* 0x0000000000017941 */ /* 0x000fea0003800000 */
.L_x_349:
        /* <DEDUP_REMOVED lines=10> */
.L_x_352:
[----:B------:R-:W-:Y:S05]  /*d420*/  BSYNC B1 ;  /* 0x0000000000017941 */ /* 0x000fea0003800000 */
.L_x_351:
        /* <DEDUP_REMOVED lines=11> */
.L_x_354:
[----:B------:R-:W-:Y:S05]  /*d4e0*/  BSYNC B1 ;  /* 0x0000000000017941 */ /* 0x000fea0003800000 */
.L_x_353:
        /* <DEDUP_REMOVED lines=11> */
.L_x_356:
[----:B------:R-:W-:Y:S05]  /*d5a0*/  BSYNC B1 ;  /* 0x0000000000017941 */ /* 0x000fea0003800000 */
.L_x_355:
        /* <DEDUP_REMOVED lines=11> */
.L_x_358:
[----:B------:R-:W-:Y:S05]  /*d660*/  BSYNC B1 ;  /* 0x0000000000017941 */ /* 0x000fea0003800000 */
.L_x_357:
        /* <DEDUP_REMOVED lines=10> */
.L_x_360:
[----:B------:R-:W-:Y:S05]  /*d710*/  BSYNC B1 ;  /* 0x0000000000017941 */ /* 0x000fea0003800000 */
.L_x_359:
        /* <DEDUP_REMOVED lines=11> */
.L_x_362:
[----:B------:R-:W-:Y:S05]  /*d7d0*/  BSYNC B1 ;  /* 0x0000000000017941 */ /* 0x000fea0003800000 */
.L_x_361:
        /* <DEDUP_REMOVED lines=11> */
.L_x_364:
[----:B------:R-:W-:Y:S05]  /*d890*/  BSYNC B1 ;  /* 0x0000000000017941 */ /* 0x000fea0003800000 */
.L_x_363:
        /* <DEDUP_REMOVED lines=11> */
.L_x_366:
[----:B------:R-:W-:Y:S05]  /*d950*/  BSYNC B1 ;  /* 0x0000000000017941 */ /* 0x000fea0003800000 */
.L_x_365:
        /* <DEDUP_REMOVED lines=10> */
.L_x_368:
[----:B------:R-:W-:Y:S05]  /*da00*/  BSYNC B1 ;  /* 0x0000000000017941 */ /* 0x000fea0003800000 */
.L_x_367:
        /* <DEDUP_REMOVED lines=11> */
.L_x_370:
[----:B------:R-:W-:Y:S05]  /*dac0*/  BSYNC B1 ;  /* 0x0000000000017941 */ /* 0x000fea0003800000 */
.L_x_369:
        /* <DEDUP_REMOVED lines=11> */
.L_x_372:
[----:B------:R-:W-:Y:S05]  /*db80*/  BSYNC B1 ;  /* 0x0000000000017941 */ /* 0x000fea0003800000 */
.L_x_371:
        /* <DEDUP_REMOVED lines=11> */
.L_x_374:
[----:B------:R-:W-:Y:S05]  /*dc40*/  BSYNC B1 ;  /* 0x0000000000017941 */ /* 0x000fea0003800000 */
.L_x_373:
        /* <DEDUP_REMOVED lines=10> */
.L_x_376:
[----:B------:R-:W-:Y:S05]  /*dcf0*/  BSYNC B1 ;  /* 0x0000000000017941 */ /* 0x000fea0003800000 */
.L_x_375:
        /* <DEDUP_REMOVED lines=11> */
.L_x_378:
[----:B------:R-:W-:Y:S05]  /*ddb0*/  BSYNC B1 ;  /* 0x0000000000017941 */ /* 0x000fea0003800000 */
.L_x_377:
        /* <DEDUP_REMOVED lines=11> */
.L_x_380:
[----:B------:R-:W-:Y:S05]  /*de70*/  BSYNC B1 ;  /* 0x0000000000017941 */ /* 0x000fea0003800000 */
.L_x_379:
        /* <DEDUP_REMOVED lines=11> */
.L_x_382:
[----:B------:R-:W-:Y:S05]  /*df30*/  BSYNC B1 ;  /* 0x0000000000017941 */ /* 0x000fea0003800000 */
.L_x_381:
        /* <DEDUP_REMOVED lines=10> */
.L_x_384:
[----:B------:R-:W-:Y:S05]  /*dfe0*/  BSYNC B1 ;  /* 0x0000000000017941 */ /* 0x000fea0003800000 */
.L_x_383:
        /* <DEDUP_REMOVED lines=11> */
.L_x_386:
[----:B------:R-:W-:Y:S05]  /*e0a0*/  BSYNC B1 ;  /* 0x0000000000017941 */ /* 0x000fea0003800000 */
.L_x_385:
        /* <DEDUP_REMOVED lines=11> */
.L_x_388:
[----:B------:R-:W-:Y:S05]  /*e160*/  BSYNC B1 ;  /* 0x0000000000017941 */ /* 0x000fea0003800000 */
.L_x_387:
        /* <DEDUP_REMOVED lines=11> */
.L_x_390:
[----:B------:R-:W-:Y:S05]  /*e220*/  BSYNC B1 ;  /* 0x0000000000017941 */ /* 0x000fea0003800000 */
.L_x_389:
        /* <DEDUP_REMOVED lines=10> */
.L_x_392:
[----:B------:R-:W-:Y:S05]  /*e2d0*/  BSYNC B1 ;  /* 0x0000000000017941 */ /* 0x000fea0003800000 */
.L_x_391:
        /* <DEDUP_REMOVED lines=11> */
.L_x_394:
[----:B------:R-:W-:Y:S05]  /*e390*/  BSYNC B1 ;  /* 0x0000000000017941 */ /* 0x000fea0003800000 */
.L_x_393:
        /* <DEDUP_REMOVED lines=11> */
.L_x_396:
[----:B------:R-:W-:Y:S05]  /*e450*/  BSYNC B1 ;  /* 0x0000000000017941 */ /* 0x000fea0003800000 */
.L_x_395:
        /* <DEDUP_REMOVED lines=11> */
.L_x_398:
[----:B------:R-:W-:Y:S05]  /*e510*/  BSYNC B1 ;  /* 0x0000000000017941 */ /* 0x000fea0003800000 */
.L_x_397:
        /* <DEDUP_REMOVED lines=10> */
.L_x_400:
[----:B------:R-:W-:Y:S05]  /*e5c0*/  BSYNC B1 ;  /* 0x0000000000017941 */ /* 0x000fea0003800000 */
.L_x_399:
        /* <DEDUP_REMOVED lines=11> */
.L_x_402:
[----:B------:R-:W-:Y:S05]  /*e680*/  BSYNC B1 ;  /* 0x0000000000017941 */ /* 0x000fea0003800000 */
.L_x_401:
        /* <DEDUP_REMOVED lines=11> */
.L_x_404:
[----:B------:R-:W-:Y:S05]  /*e740*/  BSYNC B1 ;  /* 0x0000000000017941 */ /* 0x000fea0003800000 */
.L_x_403:
        /* <DEDUP_REMOVED lines=11> */
.L_x_406:
[----:B------:R-:W-:Y:S05]  /*e800*/  BSYNC B1 ;  /* 0x0000000000017941 */ /* 0x000fea0003800000 */
.L_x_405:
        /* <DEDUP_REMOVED lines=10> */
.L_x_408:
[----:B------:R-:W-:Y:S05]  /*e8b0*/  BSYNC B1 ;  /* 0x0000000000017941 */ /* 0x000fea0003800000 */
.L_x_407:
        /* <DEDUP_REMOVED lines=11> */
.L_x_410:
[----:B------:R-:W-:Y:S05]  /*e970*/  BSYNC B1 ;  /* 0x0000000000017941 */ /* 0x000fea0003800000 */
.L_x_409:
        /* <DEDUP_REMOVED lines=11> */
.L_x_412:
[----:B------:R-:W-:Y:S05]  /*ea30*/  BSYNC B1 ;  /* 0x0000000000017941 */ /* 0x000fea0003800000 */
.L_x_411:
        /* <DEDUP_REMOVED lines=11> */
.L_x_414:
[----:B------:R-:W-:Y:S05]  /*eaf0*/  BSYNC B1 ;  /* 0x0000000000017941 */ /* 0x000fea0003800000 */
.L_x_413:
        /* <DEDUP_REMOVED lines=10> */
.L_x_416:
[----:B------:R-:W-:Y:S05]  /*eba0*/  BSYNC B1 ;  /* 0x0000000000017941 */ /* 0x000fea0003800000 */
.L_x_415:
        /* <DEDUP_REMOVED lines=11> */
.L_x_418:
[----:B------:R-:W-:Y:S05]  /*ec60*/  BSYNC B1 ;  /* 0x0000000000017941 */ /* 0x000fea0003800000 */
.L_x_417:
        /* <DEDUP_REMOVED lines=11> */
.L_x_420:
[----:B------:R-:W-:Y:S05]  /*ed20*/  BSYNC B1 ;  /* 0x0000000000017941 */ /* 0x000fea0003800000 */
.L_x_419:
        /* <DEDUP_REMOVED lines=11> */
.L_x_422:
[----:B------:R-:W-:Y:S05]  /*ede0*/  BSYNC B1 ;  /* 0x0000000000017941 */ /* 0x000fea0003800000 */
.L_x_421:
        /* <DEDUP_REMOVED lines=10> */
.L_x_424:
[----:B------:R-:W-:Y:S05]  /*ee90*/  BSYNC B1 ;  /* 0x0000000000017941 */ /* 0x000fea0003800000 */
.L_x_423:
        /* <DEDUP_REMOVED lines=11> */
.L_x_426:
[----:B------:R-:W-:Y:S05]  /*ef50*/  BSYNC B1 ;  /* 0x0000000000017941 */ /* 0x000fea0003800000 */
.L_x_425:
        /* <DEDUP_REMOVED lines=11> */
.L_x_428:
[----:B------:R-:W-:Y:S05]  /*f010*/  BSYNC B1 ;  /* 0x0000000000017941 */ /* 0x000fea0003800000 */
.L_x_427:
        /* <DEDUP_REMOVED lines=11> */
.L_x_430:
[----:B------:R-:W-:Y:S05]  /*f0d0*/  BSYNC B1 ;  /* 0x0000000000017941 */ /* 0x000fea0003800000 */
.L_x_429:
        /* <DEDUP_REMOVED lines=10> */
.L_x_432:
[----:B------:R-:W-:Y:S05]  /*f180*/  BSYNC B1 ;  /* 0x0000000000017941 */ /* 0x000fea0003800000 */
.L_x_431:
        /* <DEDUP_REMOVED lines=11> */
.L_x_434:
[----:B------:R-:W-:Y:S05]  /*f240*/  BSYNC B1 ;  /* 0x0000000000017941 */ /* 0x000fea0003800000 */
.L_x_433:
        /* <DEDUP_REMOVED lines=11> */
.L_x_436:
[----:B------:R-:W-:Y:S05]  /*f300*/  BSYNC B1 ;  /* 0x0000000000017941 */ /* 0x000fea0003800000 */
.L_x_435:
        /* <DEDUP_REMOVED lines=11> */
.L_x_438:
[----:B------:R-:W-:Y:S05]  /*f3c0*/  BSYNC B1 ;  /* 0x0000000000017941 */ /* 0x000fea0003800000 */
.L_x_437:
        /* <DEDUP_REMOVED lines=10> */
.L_x_440:
[----:B------:R-:W-:Y:S05]  /*f470*/  BSYNC B1 ;  /* 0x0000000000017941 */ /* 0x000fea0003800000 */
.L_x_439:
        /* <DEDUP_REMOVED lines=11> */
.L_x_442:
[----:B------:R-:W-:Y:S05]  /*f530*/  BSYNC B1 ;  /* 0x0000000000017941 */ /* 0x000fea0003800000 */
.L_x_441:
        /* <DEDUP_REMOVED lines=11> */
.L_x_444:
[----:B------:R-:W-:Y:S05]  /*f5f0*/  BSYNC B1 ;  /* 0x0000000000017941 */ /* 0x000fea0003800000 */
.L_x_443:
        /* <DEDUP_REMOVED lines=11> */
.L_x_446:
[----:B------:R-:W-:Y:S05]  /*f6b0*/  BSYNC B1 ;  /* 0x0000000000017941 */ /* 0x000fea0003800000 */
.L_x_445:
        /* <DEDUP_REMOVED lines=10> */
.L_x_448:
[----:B------:R-:W-:Y:S05]  /*f760*/  BSYNC B1 ;  /* 0x0000000000017941 */ /* 0x000fea0003800000 */
.L_x_447:
        /* <DEDUP_REMOVED lines=11> */
.L_x_450:
[----:B------:R-:W-:Y:S05]  /*f820*/  BSYNC B1 ;  /* 0x0000000000017941 */ /* 0x000fea0003800000 */
.L_x_449:
        /* <DEDUP_REMOVED lines=11> */
.L_x_452:
[----:B------:R-:W-:Y:S05]  /*f8e0*/  BSYNC B1 ;  /* 0x0000000000017941 */ /* 0x000fea0003800000 */
.L_x_451:
        /* <DEDUP_REMOVED lines=11> */
.L_x_454:
[----:B------:R-:W-:Y:S05]  /*f9a0*/  BSYNC B1 ;  /* 0x0000000000017941 */ /* 0x000fea0003800000 */
.L_x_453:
        /* <DEDUP_REMOVED lines=10> */
.L_x_456:
[----:B------:R-:W-:Y:S05]  /*fa50*/  BSYNC B1 ;  /* 0x0000000000017941 */ /* 0x000fea0003800000 */
.L_x_455:
        /* <DEDUP_REMOVED lines=11> */
.L_x_458:
[----:B------:R-:W-:Y:S05]  /*fb10*/  BSYNC B1 ;  /* 0x0000000000017941 */ /* 0x000fea0003800000 */
.L_x_457:
        /* <DEDUP_REMOVED lines=11> */
.L_x_460:
[----:B------:R-:W-:Y:S05]  /*fbd0*/  BSYNC B1 ;  /* 0x0000000000017941 */ /* 0x000fea0003800000 */
.L_x_459:
        /* <DEDUP_REMOVED lines=11> */
.L_x_462:
[----:B------:R-:W-:Y:S05]  /*fc90*/  BSYNC B1 ;  /* 0x0000000000017941 */ /* 0x000fea0003800000 */
.L_x_461:
        /* <DEDUP_REMOVED lines=10> */
.L_x_464:
[----:B------:R-:W-:Y:S05]  /*fd40*/  BSYNC B1 ;  /* 0x0000000000017941 */ /* 0x000fea0003800000 */
.L_x_463:
        /* <DEDUP_REMOVED lines=11> */
.L_x_466:
[----:B------:R-:W-:Y:S05]  /*fe00*/  BSYNC B1 ;  /* 0x0000000000017941 */ /* 0x000fea0003800000 */
.L_x_465:
        /* <DEDUP_REMOVED lines=11> */
.L_x_468:
[----:B------:R-:W-:Y:S05]  /*fec0*/  BSYNC B1 ;  /* 0x0000000000017941 */ /* 0x000fea0003800000 */
.L_x_467:
        /* <DEDUP_REMOVED lines=11> */
.L_x_470:
[----:B------:R-:W-:Y:S05]  /*ff80*/  BSYNC B1 ;  /* 0x0000000000017941 */ /* 0x000fea0003800000 */
.L_x_469:
        /* <DEDUP_REMOVED lines=10> */
.L_x_472:
[----:B------:R-:W-:Y:S05]  /*10030*/  BSYNC B1 ;  /* 0x0000000000017941 */ /* 0x000fea0003800000 */
.L_x_471:
        /* <DEDUP_REMOVED lines=11> */
.L_x_474:
[----:B------:R-:W-:Y:S05]  /*100f0*/  BSYNC B1 ;  /* 0x0000000000017941 */ /* 0x000fea0003800000 */
.L_x_473:
        /* <DEDUP_REMOVED lines=11> */
.L_x_476:
[----:B------:R-:W-:Y:S05]  /*101b0*/  BSYNC B1 ;  /* 0x0000000000017941 */ /* 0x000fea0003800000 */
.L_x_475:
        /* <DEDUP_REMOVED lines=11> */
.L_x_478:
[----:B------:R-:W-:Y:S05]  /*10270*/  BSYNC B1 ;  /* 0x0000000000017941 */ /* 0x000fea0003800000 */
.L_x_477:
        /* <DEDUP_REMOVED lines=10> */
.L_x_480:
[----:B------:R-:W-:Y:S05]  /*10320*/  BSYNC B1 ;  /* 0x0000000000017941 */ /* 0x000fea0003800000 */
.L_x_479:
        /* <DEDUP_REMOVED lines=11> */
.L_x_482:
[----:B------:R-:W-:Y:S05]  /*103e0*/  BSYNC B1 ;  /* 0x0000000000017941 */ /* 0x000fea0003800000 */
.L_x_481:
        /* <DEDUP_REMOVED lines=11> */
.L_x_484:
[----:B------:R-:W-:Y:S05]  /*104a0*/  BSYNC B1 ;  /* 0x0000000000017941 */ /* 0x000fea0003800000 */
.L_x_483:
        /* <DEDUP_REMOVED lines=11> */
.L_x_486:
[----:B------:R-:W-:Y:S05]  /*10560*/  BSYNC B1 ;  /* 0x0000000000017941 */ /* 0x000fea0003800000 */
.L_x_485:
        /* <DEDUP_REMOVED lines=10> */
.L_x_488:
[----:B------:R-:W-:Y:S05]  /*10610*/  BSYNC B1 ;  /* 0x0000000000017941 */ /* 0x000fea0003800000 */
.L_x_487:
        /* <DEDUP_REMOVED lines=11> */
.L_x_490:
[----:B------:R-:W-:Y:S05]  /*106d0*/  BSYNC B1 ;  /* 0x0000000000017941 */ /* 0x000fea0003800000 */
.L_x_489:
        /* <DEDUP_REMOVED lines=11> */
.L_x_492:
[----:B------:R-:W-:Y:S05]  /*10790*/  BSYNC B1 ;  /* 0x0000000000017941 */ /* 0x000fea0003800000 */
.L_x_491:
        /* <DEDUP_REMOVED lines=11> */
.L_x_494:
[----:B------:R-:W-:Y:S05]  /*10850*/  BSYNC B1 ;  /* 0x0000000000017941 */ /* 0x000fea0003800000 */
.L_x_493:
        /* <DEDUP_REMOVED lines=10> */
.L_x_496:
[----:B------:R-:W-:Y:S05]  /*10900*/  BSYNC B1 ;  /* 0x0000000000017941 */ /* 0x000fea0003800000 */
.L_x_495:
        /* <DEDUP_REMOVED lines=11> */
.L_x_498:
[----:B------:R-:W-:Y:S05]  /*109c0*/  BSYNC B1 ;  /* 0x0000000000017941 */ /* 0x000fea0003800000 */
.L_x_497:
        /* <DEDUP_REMOVED lines=11> */
.L_x_500:
[----:B------:R-:W-:Y:S05]  /*10a80*/  BSYNC B1 ;  /* 0x0000000000017941 */ /* 0x000fea0003800000 */
.L_x_499:
        /* <DEDUP_REMOVED lines=11> */
.L_x_502:
[----:B------:R-:W-:Y:S05]  /*10b40*/  BSYNC B1 ;  /* 0x0000000000017941 */ /* 0x000fea0003800000 */
.L_x_501:
        /* <DEDUP_REMOVED lines=10> */
.L_x_504:
[----:B------:R-:W-:Y:S05]  /*10bf0*/  BSYNC B1 ;  /* 0x0000000000017941 */ /* 0x000fea0003800000 */
.L_x_503:
        /* <DEDUP_REMOVED lines=11> */
.L_x_506:
[----:B------:R-:W-:Y:S05]  /*10cb0*/  BSYNC B1 ;  /* 0x0000000000017941 */ /* 0x000fea0003800000 */
.L_x_505:
        /* <DEDUP_REMOVED lines=11> */
.L_x_508:
[----:B------:R-:W-:Y:S05]  /*10d70*/  BSYNC B1 ;  /* 0x0000000000017941 */ /* 0x000fea0003800000 */
.L_x_507:
        /* <DEDUP_REMOVED lines=11> */
.L_x_510:
[----:B------:R-:W-:Y:S05]  /*10e30*/  BSYNC B1 ;  /* 0x0000000000017941 */ /* 0x000fea0003800000 */
.L_x_509:
        /* <DEDUP_REMOVED lines=10> */
.L_x_512:
[----:B------:R-:W-:Y:S05]  /*10ee0*/  BSYNC B1 ;  /* 0x0000000000017941 */ /* 0x000fea0003800000 */
.L_x_511:
        /* <DEDUP_REMOVED lines=11> */
.L_x_514:
[----:B------:R-:W-:Y:S05]  /*10fa0*/  BSYNC B1 ;  /* 0x0000000000017941 */ /* 0x000fea0003800000 */
.L_x_513:
        /* <DEDUP_REMOVED lines=10> */
.L_x_516:
[----:B------:R-:W-:Y:S05]  /*11050*/  BSYNC B1 ;  /* 0x0000000000017941 */ /* 0x000fea0003800000 */
.L_x_515:
        /* <DEDUP_REMOVED lines=10> */
.L_x_518:
[----:B------:R-:W-:Y:S05]  /*11100*/  BSYNC B1 ;  /* 0x0000000000017941 */ /* 0x000fea0003800000 */
.L_x_517:
[----:B------:R-:W3:Y:S01]  /*11110*/  LDL.LU R153, [R1+0x3d8] ;  /* 0x0003d80001997983 */ /* 0x000ee20000300800 */
[----:B-----5:R-:W-:Y:S01]  /*11120*/  IMAD.U32 R152, R19, 0x10000, RZ ;  /* 0x0001000013987824 */ /* 0x020fe200078e00ff */
        /* <DEDUP_REMOVED lines=8> */
.L_x_520:
[----:B------:R-:W-:Y:S05]  /*111b0*/  BSYNC B1 ;  /* 0x0000000000017941 */ /* 0x000fea0003800000 */
.L_x_519:
[----:B------:R-:W2:Y:S01]  /*111c0*/  LDL.LU R153, [R1+0x3dc] ;  /* 0x0003dc0001997983 */ /* 0x000ea20000300800 */
[----:B---3-5:R-:W-:Y:S01]  /*111d0*/  IMAD.U32 R152, R19, 0x10000, RZ ;  /* 0x0001000013987824 */ /* 0x028fe200078e00ff */
        /* <DEDUP_REMOVED lines=8> */
.L_x_522:
[----:B------:R-:W-:Y:S05]  /*11260*/  BSYNC B1 ;  /* 0x0000000000017941 */ /* 0x000fea0003800000 */
.L_x_521:
[----:B------:R-:W4:Y:S01]  /*11270*/  LDL.LU R153, [R1+0x3e0] ;  /* 0x0003e00001997983 */ /* 0x000f220000300800 */
[----:B--2--5:R-:W-:Y:S01]  /*11280*/  IMAD.U32 R152, R19, 0x10000, RZ ;  /* 0x0001000013987824 */ /* 0x024fe200078e00ff */
[----:B------:R-:W-:Y:S01]  /*11290*/  ISETP.GT.AND P5, PT, R0, 0x80, P2 ;  /* 0x000000800000780c */ /* 0x000fe200017a4270 */
[----:B------:R-:W-:Y:S02]  /*112a0*/  BSSY B1, `(.L_x_523) ;  /* 0x0000007000017945 */ /* 0x000fe40003800000 */
[----:B------:R-:W-:-:S04]  /*112b0*/  FMUL R152, R152, R16 ;  /* 0x0000001098987220 */ /* 0x000fc80000400000 */
[----:B----4-:R-:W-:-:S05]  /*112c0*/  FFMA R152, R153, R2, R152 ;  /* 0x0000000299987223 */ /* 0x010fca0000000098 */
[----:B------:R-:W-:-:S05]  /*112d0*/  F2FP.BF16.F32.PACK_AB R152, RZ, R152 ;  /* 0x00000098ff98723e */ /* 0x000fca00000010ff */
[----:B------:R2:W-:Y:S01]  /*112e0*/  @P4 STG.E.U16 desc[UR36][R20.64+0x1e0], R152 ;  /* 0x0001e09814004986 */ /* 0x0005e2000c101524 */
[----:B------:R-:W-:Y:S05]  /*112f0*/  @!P5 BRA `(.L_x_524) ;  /* 0x000000000004d947 */ /* 0x000fea0003800000 */
[----:B------:R4:W5:Y:S02]  /*11300*/  LDG.E.LTC128B.U16 R19, desc[UR36][R10.64+0x1e2] ;  /* 0x0001e2240a137981 */ /* 0x000964000c1e1520 */
.L_x_524:
[----:B------:R-:W-:Y:S05]  /*11310*/  BSYNC B1 ;  /* 0x0000000000017941 */ /* 0x000fea0003800000 */
.L_x_523:
[----:B------:R-:W3:Y:S01]  /*11320*/  LDL.LU R153, [R1+0x3e4] ;  /* 0x0003e40001997983 */ /* 0x000ee20000300800 */
[----:B--2--5:R-:W-:Y:S01]  /*11330*/  IMAD.U32 R152, R19, 0x10000, RZ ;  /* 0x0001000013987824 */ /* 0x024fe200078e00ff */
        /* <DEDUP_REMOVED lines=8> */
.L_x_526:
[----:B------:R-:W-:Y:S05]  /*113c0*/  BSYNC B1 ;  /* 0x0000000000017941 */ /* 0x000fea0003800000 */
.L_x_525:
        /* <DEDUP_REMOVED lines=10> */
.L_x_528:
[----:B------:R-:W-:Y:S05]  /*11470*/  BSYNC B1 ;  /* 0x0000000000017941 */ /* 0x000fea0003800000 */
.L_x_527:
        /* <DEDUP_REMOVED lines=10> */
.L_x_530:
[----:B------:R-:W-:Y:S05]  /*11520*/  BSYNC B1 ;  /* 0x0000000000017941 */ /* 0x000fea0003800000 */
.L_x_529:
        /* <DEDUP_REMOVED lines=10> */
.L_x_532:
[----:B------:R-:W-:Y:S05]  /*115d0*/  BSYNC B1 ;  /* 0x0000000000017941 */ /* 0x000fea0003800000 */
.L_x_531:
        /* <DEDUP_REMOVED lines=10> */
.L_x_534:
[----:B------:R-:W-:Y:S05]  /*11680*/  BSYNC B1 ;  /* 0x0000000000017941 */ /* 0x000fea0003800000 */
.L_x_533:
        /* <DEDUP_REMOVED lines=10> */
.L_x_536:
[----:B------:R-:W-:Y:S05]  /*11730*/  BSYNC B1 ;  /* 0x0000000000017941 */ /* 0x000fea0003800000 */
.L_x_535:
[----:B------:R-:W3:Y:S01]  /*11740*/  LDL.LU R153, [R1+0x3fc] ;  /* 0x0003fc0001997983 */ /* 0x000ee20000300800 */
[----:B--2--5:R-:W-:Y:S01]  /*11750*/  IMAD.U32 R152, R19, 0x10000, RZ ;  /* 0x0001000013987824 */ /* 0x024fe200078e00ff */
        /* <DEDUP_REMOVED lines=11> */
.L_x_538:
[----:B------:R-:W-:Y:S05]  /*11810*/  BSYNC B1 ;  /* 0x0000000000017941 */ /* 0x000fea0003800000 */
.L_x_537:
[----:B--2---:R-:W2:Y:S01]  /*11820*/  LDL.LU R23, [R1] ;  /* 0x0000000001177983 */ /* 0x004ea20000300800 */
[----:B-----5:R-:W-:Y:S01]  /*11830*/  IMAD.U32 R22, R19, 0x10000, RZ ;  /* 0x0001000013167824 */ /* 0x020fe200078e00ff */
        /* <DEDUP_REMOVED lines=11> */
.L_x_540:
[----:B------:R-:W-:Y:S05]  /*118f0*/  BSYNC B1 ;  /* 0x0000000000017941 */ /* 0x000fea0003800000 */
.L_x_539:
        /* <DEDUP_REMOVED lines=10> */
.L_x_542:
[----:B------:R-:W-:Y:S05]  /*119a0*/  BSYNC B1 ;  /* 0x0000000000017941 */ /* 0x000fea0003800000 */
.L_x_541:
        /* <DEDUP_REMOVED lines=10> */
.L_x_544:
[----:B------:R-:W-:Y:S05]  /*11a50*/  BSYNC B1 ;  /* 0x0000000000017941 */ /* 0x000fea0003800000 */
.L_x_543:
        /* <DEDUP_REMOVED lines=13> */
.L_x_546:
[----:B------:R-:W-:Y:S05]  /*11b30*/  BSYNC B1 ;  /* 0x0000000000017941 */ /* 0x000fea0003800000 */
.L_x_545:
[----:B------:R-:W4:Y:S01]  /*11b40*/  LDL.LU R23, [R1+0x10] ;  /* 0x0000100001177983 */ /* 0x000f220000300800 */
[----:B--2--5:R-:W-:Y:S01]  /*11b50*/  IMAD.U32 R22, R19, 0x10000, RZ ;  /* 0x0001000013167824 */ /* 0x024fe200078e00ff */
[----:B------:R-:W-:Y:S01]  /*11b60*/  IADD3 R152, P0, P2, R168, R4, R154 ;  /* 0x00000004a8987210 */ /* 0x000fe20007a1e09a */
[----:B------:R-:W-:Y:S01]  /*11b70*/  BSSY B1, `(.L_x_547) ;  /* 0x000000c000017945 */ /* 0x000fe20003800000 */
[----:B------:R-:W-:Y:S01]  /*11b80*/  ISETP.GT.AND P3, PT, R3, 0x109, PT ;  /* 0x000001090300780c */ /* 0x000fe20003f64270 */
[----:B------:R-:W-:Y:S01]  /*11b90*/  FMUL R22, R22, R16 ;  /* 0x0000001016167220 */ /* 0x000fe20000400000 */
[----:B------:R-:W-:Y:S02]  /*11ba0*/  IADD3.X R153, R169, R5, R155, P0, P2 ;  /* 0x00000005a9997210 */ /* 0x000fe400007e449b */
[----:B------:R-:W-:Y:S02]  /*11bb0*/  ISETP.GT.AND P0, PT, R0, RZ, P3 ;  /* 0x000000ff0000720c */ /* 0x000fe40001f04270 */
[----:B------:R-:W-:-:S07]  /*11bc0*/  LOP3.LUT R17, R17, 0xfffffff7, RZ, 0xc0, !PT ;  /* 0xfffffff711117812 */ /* 0x000fce00078ec0ff */
[----:B------:R-:W-:Y:S01]  /*11bd0*/  @P3 LOP3.LUT R17, R17, 0x8, RZ, 0xfc, !PT ;  /* 0x0000000811113812 */ /* 0x000fe200078efcff */
[----:B----4-:R-:W-:-:S05]  /*11be0*/  FFMA R22, R23, R2, R22 ;  /* 0x0000000217167223 */ /* 0x010fca0000000016 */
[----:B------:R-:W-:-:S05]  /*11bf0*/  F2FP.BF16.F32.PACK_AB R22, RZ, R22 ;  /* 0x00000016ff16723e */ /* 0x000fca00000010ff */
[----:B------:R2:W-:Y:S01]  /*11c00*/  @P1 STG.E.U16 desc[UR36][R4.64+0x210], R22 ;  /* 0x0002101604001986 */ /* 0x0005e2000c101524 */
[----:B------:R-:W-:Y:S05]  /*11c10*/  @!P0 BRA `(.L_x_548) ;  /* 0x0000000000048947 */ /* 0x000fea0003800000 */
[----:B------:R4:W5:Y:S02]  /*11c20*/  LDG.E.LTC128B.U16 R19, desc[UR36][R14.64+0x212] ;  /* 0x000212240e137981 */ /* 0x000964000c1e1520 */
.L_x_548:
[----:B------:R-:W-:Y:S05]  /*11c30*/  BSYNC B1 ;  /* 0x0000000000017941 */ /* 0x000fea0003800000 */
.L_x_547:
        /* <DEDUP_REMOVED lines=10> */
.L_x_550:
[----:B------:R-:W-:Y:S05]  /*11ce0*/  BSYNC B1 ;  /* 0x0000000000017941 */ /* 0x000fea0003800000 */
.L_x_549:
        /* <DEDUP_REMOVED lines=10> */
.L_x_552:
[----:B------:R-:W-:Y:S05]  /*11d90*/  BSYNC B1 ;  /* 0x0000000000017941 */ /* 0x000fea0003800000 */
.L_x_551:
[----:B------:R-:W3:Y:S01]  /*11da0*/  LDL.LU R23, [R1+0x1c] ;  /* 0x00001c0001177983 */ /* 0x000ee20000300800 */
[----:B--2--5:R-:W-:Y:S01]  /*11db0*/  IMAD.U32 R22, R19, 0x10000, RZ ;  /* 0x0001000013167824 */ /* 0x024fe200078e00ff */
        /* <DEDUP_REMOVED lines=9> */
[----:B--2---:R-:W-:Y:S05]  /*11e50*/  @!P0 BRA `(.L_x_554) ;  /* 0x0000000000048947 */ /* 0x004fea0003800000 */
[----:B------:R2:W5:Y:S02]  /*11e60*/  LDG.E.LTC128B.U16 R19, desc[UR36][R14.64+0x220] ;  /* 0x000220240e137981 */ /* 0x000564000c1e1520 */
.L_x_554:
[----:B------:R-:W-:Y:S05]  /*11e70*/  BSYNC B1 ;  /* 0x0000000000017941 */ /* 0x000fea0003800000 */
.L_x_553:
        /* <DEDUP_REMOVED lines=10> */
[----:B---3--:R-:W-:-:S05]  /*11f20*/  IADD3 R22, P0, R168, R20, RZ ;  /* 0x00000014a8167210 */ /* 0x008fca0007f1e0ff */
[----:B------:R-:W-:Y:S01]  /*11f30*/  IMAD.X R23, R169, 0x1, R21, P0 ;  /* 0x00000001a9177824 */ /* 0x000fe200000e0615 */
[----:B------:R-:W-:-:S13]  /*11f40*/  ISETP.GT.AND P0, PT, R0, RZ, P1 ;  /* 0x000000ff0000720c */ /* 0x000fda0000f04270 */
[----:B------:R-:W-:Y:S05]  /*11f50*/  @!P0 BRA `(.L_x_556) ;  /* 0x0000000000048947 */ /* 0x000fea0003800000 */
[----:B------:R3:W5:Y:S02]  /*11f60*/  LDG.E.LTC128B.U16 R19, desc[UR36][R14.64+0x222] ;  /* 0x000222240e137981 */ /* 0x000764000c1e1520 */
.L_x_556:
[----:B------:R-:W-:Y:S05]  /*11f70*/  BSYNC B1 ;  /* 0x0000000000017941 */ /* 0x000fea0003800000 */
.L_x_555:
        /* <DEDUP_REMOVED lines=10> */
.L_x_558:
[----:B------:R-:W-:Y:S05]  /*12020*/  BSYNC B1 ;  /* 0x0000000000017941 */ /* 0x000fea0003800000 */
.L_x_557:
        /* <DEDUP_REMOVED lines=10> */
.L_x_560:
[----:B------:R-:W-:Y:S05]  /*120d0*/  BSYNC B1 ;  /* 0x0000000000017941 */ /* 0x000fea0003800000 */
.L_x_559:
        /* <DEDUP_REMOVED lines=13> */
.L_x_562:
[----:B------:R-:W-:Y:S05]  /*121b0*/  BSYNC B1 ;  /* 0x0000000000017941 */ /* 0x000fea0003800000 */
.L_x_561:
        /* <DEDUP_REMOVED lines=13> */
.L_x_564:
[----:B------:R-:W-:Y:S05]  /*12290*/  BSYNC B1 ;  /* 0x0000000000017941 */ /* 0x000fea0003800000 */
.L_x_563:
        /* <DEDUP_REMOVED lines=10> */
.L_x_566:
[----:B------:R-:W-:Y:S05]  /*12340*/  BSYNC B1 ;  /* 0x0000000000017941 */ /* 0x000fea0003800000 */
.L_x_565:
        /* <DEDUP_REMOVED lines=10> */
.L_x_568:
[----:B------:R-:W-:Y:S05]  /*123f0*/  BSYNC B1 ;  /* 0x0000000000017941 */ /* 0x000fea0003800000 */
.L_x_567:
        /* <DEDUP_REMOVED lines=13> */
.L_x_570:
[----:B------:R-:W-:Y:S05]  /*124d0*/  BSYNC B1 ;  /* 0x0000000000017941 */ /* 0x000fea0003800000 */
.L_x_569:
        /* <DEDUP_REMOVED lines=13> */
.L_x_572:
[----:B------:R-:W-:Y:S05]  /*125b0*/  BSYNC B1 ;  /* 0x0000000000017941 */ /* 0x000fea0003800000 */
.L_x_571:
        /* <DEDUP_REMOVED lines=10> */
.L_x_574:
[----:B------:R-:W-:Y:S05]  /*12660*/  BSYNC B1 ;  /* 0x0000000000017941 */ /* 0x000fea0003800000 */
.L_x_573:
        /* <DEDUP_REMOVED lines=10> */
.L_x_576:
[----:B------:R-:W-:Y:S05]  /*12710*/  BSYNC B1 ;  /* 0x0000000000017941 */ /* 0x000fea0003800000 */
.L_x_575:
        /* <DEDUP_REMOVED lines=13> */
.L_x_578:
[----:B------:R-:W-:Y:S05]  /*127f0*/  BSYNC B1 ;  /* 0x0000000000017941 */ /* 0x000fea0003800000 */
.L_x_577:
        /* <DEDUP_REMOVED lines=13> */
.L_x_580:
[----:B------:R-:W-:Y:S05]  /*128d0*/  BSYNC B1 ;  /* 0x0000000000017941 */ /* 0x000fea0003800000 */
.L_x_579:
        /* <DEDUP_REMOVED lines=10> */
.L_x_582:
[----:B------:R-:W-:Y:S05]  /*12980*/  BSYNC B1 ;  /* 0x0000000000017941 */ /* 0x000fea0003800000 */
.L_x_581:
        /* <DEDUP_REMOVED lines=10> */
.L_x_584:
[----:B------:R-:W-:Y:S05]  /*12a30*/  BSYNC B1 ;  /* 0x0000000000017941 */ /* 0x000fea0003800000 */
.L_x_583:
        /* <DEDUP_REMOVED lines=13> */
.L_x_586:
[----:B------:R-:W-:Y:S05]  /*12b10*/  BSYNC B1 ;  /* 0x0000000000017941 */ /* 0x000fea0003800000 */
.L_x_585:
        /* <DEDUP_REMOVED lines=13> */
.L_x_588:
[----:B------:R-:W-:Y:S05]  /*12bf0*/  BSYNC B1 ;  /* 0x0000000000017941 */ /* 0x000fea0003800000 */
.L_x_587:
        /* <DEDUP_REMOVED lines=10> */
.L_x_590:
[----:B------:R-:W-:Y:S05]  /*12ca0*/  BSYNC B1 ;  /* 0x0000000000017941 */ /* 0x000fea0003800000 */
.L_x_589:
        /* <DEDUP_REMOVED lines=10> */
.L_x_592:
[----:B------:R-:W-:Y:S05]  /*12d50*/  BSYNC B1 ;  /* 0x0000000000017941 */ /* 0x000fea0003800000 */
.L_x_591:
        /* <DEDUP_REMOVED lines=13> */
.L_x_594:
[----:B------:R-:W-:Y:S05]  /*12e30*/  BSYNC B1 ;  /* 0x0000000000017941 */ /* 0x000fea0003800000 */
.L_x_593:
        /* <DEDUP_REMOVED lines=13> */
.L_x_596:
[----:B------:R-:W-:Y:S05]  /*12f10*/  BSYNC B1 ;  /* 0x0000000000017941 */ /* 0x000fea0003800000 */
.L_x_595:
        /* <DEDUP_REMOVED lines=10> */
.L_x_598:
[----:B------:R-:W-:Y:S05]  /*12fc0*/  BSYNC B1 ;  /* 0x0000000000017941 */ /* 0x000fea0003800000 */
.L_x_597:
        /* <DEDUP_REMOVED lines=10> */
.L_x_600:
[----:B------:R-:W-:Y:S05]  /*13070*/  BSYNC B1 ;  /* 0x0000000000017941 */ /* 0x000fea0003800000 */
.L_x_599:
        /* <DEDUP_REMOVED lines=13> */
.L_x_602:
[----:B------:R-:W-:Y:S05]  /*13150*/  BSYNC B1 ;  /* 0x0000000000017941 */ /* 0x000fea0003800000 */
.L_x_601:
        /* <DEDUP_REMOVED lines=13> */
.L_x_604:
[----:B------:R-:W-:Y:S05]  /*13230*/  BSYNC B1 ;  /* 0x0000000000017941 */ /* 0x000fea0003800000 */
.L_x_603:
        /* <DEDUP_REMOVED lines=10> */
.L_x_606:
[----:B------:R-:W-:Y:S05]  /*132e0*/  BSYNC B1 ;  /* 0x0000000000017941 */ /* 0x000fea0003800000 */
.L_x_605:
        /* <DEDUP_REMOVED lines=10> */
.L_x_608:
[----:B------:R-:W-:Y:S05]  /*13390*/  BSYNC B1 ;  /* 0x0000000000017941 */ /* 0x000fea0003800000 */
.L_x_607:
        /* <DEDUP_REMOVED lines=13> */
.L_x_610:
[----:B------:R-:W-:Y:S05]  /*13470*/  BSYNC B1 ;  /* 0x0000000000017941 */ /* 0x000fea0003800000 */
.L_x_609:
        /* <DEDUP_REMOVED lines=13> */
.L_x_612:
[----:B------:R-:W-:Y:S05]  /*13550*/  BSYNC B1 ;  /* 0x0000000000017941 */ /* 0x000fea0003800000 */
.L_x_611:
        /* <DEDUP_REMOVED lines=10> */
.L_x_614:
[----:B------:R-:W-:Y:S05]  /*13600*/  BSYNC B1 ;  /* 0x0000000000017941 */ /* 0x000fea0003800000 */
.L_x_613:
        /* <DEDUP_REMOVED lines=10> */
.L_x_616:
[----:B------:R-:W-:Y:S05]  /*136b0*/  BSYNC B1 ;  /* 0x0000000000017941 */ /* 0x000fea0003800000 */
.L_x_615:
        /* <DEDUP_REMOVED lines=13> */
.L_x_618:
[----:B------:R-:W-:Y:S05]  /*13790*/  BSYNC B1 ;  /* 0x0000000000017941 */ /* 0x000fea0003800000 */
.L_x_617:
        /* <DEDUP_REMOVED lines=13> */
.L_x_620:
[----:B------:R-:W-:Y:S05]  /*13870*/  BSYNC B1 ;  /* 0x0000000000017941 */ /* 0x000fea0003800000 */
.L_x_619:
        /* <DEDUP_REMOVED lines=10> */
.L_x_622:
[----:B------:R-:W-:Y:S05]  /*13920*/  BSYNC B1 ;  /* 0x0000000000017941 */ /* 0x000fea0003800000 */
.L_x_621:
        /* <DEDUP_REMOVED lines=10> */
.L_x_624:
[----:B------:R-:W-:Y:S05]  /*139d0*/  BSYNC B1 ;  /* 0x0000000000017941 */ /* 0x000fea0003800000 */
.L_x_623:
        /* <DEDUP_REMOVED lines=13> */
.L_x_626:
[----:B------:R-:W-:Y:S05]  /*13ab0*/  BSYNC B1 ;  /* 0x0000000000017941 */ /* 0x000fea0003800000 */
.L_x_625:
        /* <DEDUP_REMOVED lines=13> */
.L_x_628:
[----:B------:R-:W-:Y:S05]  /*13b90*/  BSYNC B1 ;  /* 0x0000000000017941 */ /* 0x000fea0003800000 */
.L_x_627:
        /* <DEDUP_REMOVED lines=10> */
.L_x_630:
[----:B------:R-:W-:Y:S05]  /*13c40*/  BSYNC B1 ;  /* 0x0000000000017941 */ /* 0x000fea0003800000 */
.L_x_629:
        /* <DEDUP_REMOVED lines=10> */
.L_x_632:
[----:B------:R-:W-:Y:S05]  /*13cf0*/  BSYNC B1 ;  /* 0x0000000000017941 */ /* 0x000fea0003800000 */
.L_x_631:
        /* <DEDUP_REMOVED lines=13> */
.L_x_634:
[----:B------:R-:W-:Y:S05]  /*13dd0*/  BSYNC B1 ;  /* 0x0000000000017941 */ /* 0x000fea0003800000 */
.L_x_633:
        /* <DEDUP_REMOVED lines=13> */
.L_x_636:
[----:B------:R-:W-:Y:S05]  /*13eb0*/  BSYNC B1 ;  /* 0x0000000000017941 */ /* 0x000fea0003800000 */
.L_x_635:
        /* <DEDUP_REMOVED lines=10> */
.L_x_638:
[----:B------:R-:W-:Y:S05]  /*13f60*/  BSYNC B1 ;  /* 0x0000000000017941 */ /* 0x000fea0003800000 */
.L_x_637:
        /* <DEDUP_REMOVED lines=10> */
.L_x_640:
[----:B------:R-:W-:Y:S05]  /*14010*/  BSYNC B1 ;  /* 0x0000000000017941 */ /* 0x000fea0003800000 */
.L_x_639:
        /* <DEDUP_REMOVED lines=13> */
.L_x_642:
[----:B------:R-:W-:Y:S05]  /*140f0*/  BSYNC B1 ;  /* 0x0000000000017941 */ /* 0x000fea0003800000 */
.L_x_641:
        /* <DEDUP_REMOVED lines=13> */
.L_x_644:
[----:B------:R-:W-:Y:S05]  /*141d0*/  BSYNC B1 ;  /* 0x0000000000017941 */ /* 0x000fea0003800000 */
.L_x_643:
        /* <DEDUP_REMOVED lines=10> */
.L_x_646:
[----:B------:R-:W-:Y:S05]  /*14280*/  BSYNC B1 ;  /* 0x0000000000017941 */ /* 0x000fea0003800000 */
.L_x_645:
        /* <DEDUP_REMOVED lines=10> */
.L_x_648:
[----:B------:R-:W-:Y:S05]  /*14330*/  BSYNC B1 ;  /* 0x0000000000017941 */ /* 0x000fea0003800000 */
.L_x_647:
        /* <DEDUP_REMOVED lines=13> */
.L_x_650:
[----:B------:R-:W-:Y:S05]  /*14410*/  BSYNC B1 ;  /* 0x0000000000017941 */ /* 0x000fea0003800000 */
.L_x_649:
        /* <DEDUP_REMOVED lines=13> */
.L_x_652:
[----:B------:R-:W-:Y:S05]  /*144f0*/  BSYNC B1 ;  /* 0x0000000000017941 */ /* 0x000fea0003800000 */
.L_x_651:
        /* <DEDUP_REMOVED lines=10> */
.L_x_654:
[----:B------:R-:W-:Y:S05]  /*145a0*/  BSYNC B1 ;  /* 0x0000000000017941 */ /* 0x000fea0003800000 */
.L_x_653:
        /* <DEDUP_REMOVED lines=10> */
.L_x_656:
[----:B------:R-:W-:Y:S05]  /*14650*/  BSYNC B1 ;  /* 0x0000000000017941 */ /* 0x000fea0003800000 */
.L_x_655:
        /* <DEDUP_REMOVED lines=13> */
.L_x_658:
[----:B------:R-:W-:Y:S05]  /*14730*/  BSYNC B1 ;  /* 0x0000000000017941 */ /* 0x000fea0003800000 */
.L_x_657:
        /* <DEDUP_REMOVED lines=13> */
.L_x_660:
[----:B------:R-:W-:Y:S05]  /*14810*/  BSYNC B1 ;  /* 0x0000000000017941 */ /* 0x000fea0003800000 */
.L_x_659:
        /* <DEDUP_REMOVED lines=10> */
.L_x_662:
[----:B------:R-:W-:Y:S05]  /*148c0*/  BSYNC B1 ;  /* 0x0000000000017941 */ /* 0x000fea0003800000 */
.L_x_661:
        /* <DEDUP_REMOVED lines=10> */
.L_x_664:
[----:B------:R-:W-:Y:S05]  /*14970*/  BSYNC B1 ;  /* 0x0000000000017941 */ /* 0x000fea0003800000 */
.L_x_663:
        /* <DEDUP_REMOVED lines=13> */
.L_x_666:
[----:B------:R-:W-:Y:S05]  /*14a50*/  BSYNC B1 ;  /* 0x0000000000017941 */ /* 0x000fea0003800000 */
.L_x_665:
        /* <DEDUP_REMOVED lines=13> */
.L_x_668:
[----:B------:R-:W-:Y:S05]  /*14b30*/  BSYNC B1 ;  /* 0x0000000000017941 */ /* 0x000fea0003800000 */
.L_x_667:
        /* <DEDUP_REMOVED lines=10> */
.L_x_670:
[----:B------:R-:W-:Y:S05]  /*14be0*/  BSYNC B1 ;  /* 0x0000000000017941 */ /* 0x000fea0003800000 */
.L_x_669:
        /* <DEDUP_REMOVED lines=10> */
.L_x_672:
[----:B------:R-:W-:Y:S05]  /*14c90*/  BSYNC B1 ;  /* 0x0000000000017941 */ /* 0x000fea0003800000 */
.L_x_671:
        /* <DEDUP_REMOVED lines=13> */
.L_x_674:
[----:B------:R-:W-:Y:S05]  /*14d70*/  BSYNC B1 ;  /* 0x0000000000017941 */ /* 0x000fea0003800000 */
.L_x_673:
        /* <DEDUP_REMOVED lines=13> */
.L_x_676:
[----:B------:R-:W-:Y:S05]  /*14e50*/  BSYNC B1 ;  /* 0x0000000000017941 */ /* 0x000fea0003800000 */
.L_x_675:
        /* <DEDUP_REMOVED lines=10> */
.L_x_678:
[----:B------:R-:W-:Y:S05]  /*14f00*/  BSYNC B1 ;  /* 0x0000000000017941 */ /* 0x000fea0003800000 */
.L_x_677:
        /* <DEDUP_REMOVED lines=10> */
.L_x_680:
[----:B------:R-:W-:Y:S05]  /*14fb0*/  BSYNC B1 ;  /* 0x0000000000017941 */ /* 0x000fea0003800000 */
.L_x_679:
        /* <DEDUP_REMOVED lines=13> */
.L_x_682:
[----:B------:R-:W-:Y:S05]  /*15090*/  BSYNC B1 ;  /* 0x0000000000017941 */ /* 0x000fea0003800000 */
.L_x_681:
        /* <DEDUP_REMOVED lines=13> */
.L_x_684:
[----:B------:R-:W-:Y:S05]  /*15170*/  BSYNC B1 ;  /* 0x0000000000017941 */ /* 0x000fea0003800000 */
.L_x_683:
        /* <DEDUP_REMOVED lines=10> */
.L_x_686:
[----:B------:R-:W-:Y:S05]  /*15220*/  BSYNC B1 ;  /* 0x0000000000017941 */ /* 0x000fea0003800000 */
.L_x_685:
        /* <DEDUP_REMOVED lines=10> */
.L_x_688:
[----:B------:R-:W-:Y:S05]  /*152d0*/  BSYNC B1 ;  /* 0x0000000000017941 */ /* 0x000fea0003800000 */
.L_x_687:
        /* <DEDUP_REMOVED lines=13> */
.L_x_690:
[----:B------:R-:W-:Y:S05]  /*153b0*/  BSYNC B1 ;  /* 0x0000000000017941 */ /* 0x000fea0003800000 */
.L_x_689:
        /* <DEDUP_REMOVED lines=13> */
.L_x_692:
[----:B------:R-:W-:Y:S05]  /*15490*/  BSYNC B1 ;  /* 0x0000000000017941 */ /* 0x000fea0003800000 */
.L_x_691:
        /* <DEDUP_REMOVED lines=10> */
.L_x_694:
[----:B------:R-:W-:Y:S05]  /*15540*/  BSYNC B1 ;  /* 0x0000000000017941 */ /* 0x000fea0003800000 */
.L_x_693:
        /* <DEDUP_REMOVED lines=10> */
.L_x_696:
[----:B------:R-:W-:Y:S05]  /*155f0*/  BSYNC B1 ;  /* 0x0000000000017941 */ /* 0x000fea0003800000 */
.L_x_695:
        /* <DEDUP_REMOVED lines=13> */
.L_x_698:
[----:B------:R-:W-:Y:S05]  /*156d0*/  BSYNC B1 ;  /* 0x0000000000017941 */ /* 0x000fea0003800000 */
.L_x_697:
        /* <DEDUP_REMOVED lines=13> */
.L_x_700:
[----:B------:R-:W-:Y:S05]  /*157b0*/  BSYNC B1 ;  /* 0x0000000000017941 */ /* 0x000fea0003800000 */
.L_x_699:
        /* <DEDUP_REMOVED lines=10> */
.L_x_702:
[----:B------:R-:W-:Y:S05]  /*15860*/  BSYNC B1 ;  /* 0x0000000000017941 */ /* 0x000fea0003800000 */
.L_x_701:
        /* <DEDUP_REMOVED lines=10> */
.L_x_704:
[----:B------:R-:W-:Y:S05]  /*15910*/  BSYNC B1 ;  /* 0x0000000000017941 */ /* 0x000fea0003800000 */
.L_x_703:
        /* <DEDUP_REMOVED lines=13> */
.L_x_706:
[----:B------:R-:W-:Y:S05]  /*159f0*/  BSYNC B1 ;  /* 0x0000000000017941 */ /* 0x000fea0003800000 */
.L_x_705:
        /* <DEDUP_REMOVED lines=13> */
.L_x_708:
[----:B------:R-:W-:Y:S05]  /*15ad0*/  BSYNC B1 ;  /* 0x0000000000017941 */ /* 0x000fea0003800000 */
.L_x_707:
        /* <DEDUP_REMOVED lines=10> */
.L_x_710:
[----:B------:R-:W-:Y:S05]  /*15b80*/  BSYNC B1 ;  /* 0x0000000000017941 */ /* 0x000fea0003800000 */
.L_x_709:
        /* <DEDUP_REMOVED lines=10> */
.L_x_712:
[----:B------:R-:W-:Y:S05]  /*15c30*/  BSYNC B1 ;  /* 0x0000000000017941 */ /* 0x000fea0003800000 */
.L_x_711:
        /* <DEDUP_REMOVED lines=13> */
.L_x_714:
[----:B------:R-:W-:Y:S05]  /*15d10*/  BSYNC B1 ;  /* 0x0000000000017941 */ /* 0x000fea0003800000 */
.L_x_713:
        /* <DEDUP_REMOVED lines=13> */
.L_x_716:
[----:B------:R-:W-:Y:S05]  /*15df0*/  BSYNC B1 ;  /* 0x0000000000017941 */ /* 0x000fea0003800000 */
.L_x_715:
        /* <DEDUP_REMOVED lines=10> */
.L_x_718:
[----:B------:R-:W-:Y:S05]  /*15ea0*/  BSYNC B1 ;  /* 0x0000000000017941 */ /* 0x000fea0003800000 */
.L_x_717:
        /* <DEDUP_REMOVED lines=10> */
.L_x_720:
[----:B------:R-:W-:Y:S05]  /*15f50*/  BSYNC B1 ;  /* 0x0000000000017941 */ /* 0x000fea0003800000 */
.L_x_719:
        /* <DEDUP_REMOVED lines=13> */
.L_x_722:
[----:B------:R-:W-:Y:S05]  /*16030*/  BSYNC B1 ;  /* 0x0000000000017941 */ /* 0x000fea0003800000 */
.L_x_721:
        /* <DEDUP_REMOVED lines=13> */
.L_x_724:
[----:B------:R-:W-:Y:S05]  /*16110*/  BSYNC B1 ;  /* 0x0000000000017941 */ /* 0x000fea0003800000 */
.L_x_723:
        /* <DEDUP_REMOVED lines=10> */
.L_x_726:
[----:B------:R-:W-:Y:S05]  /*161c0*/  BSYNC B1 ;  /* 0x0000000000017941 */ /* 0x000fea0003800000 */
.L_x_725:
        /* <DEDUP_REMOVED lines=10> */
.L_x_728:
[----:B------:R-:W-:Y:S05]  /*16270*/  BSYNC B1 ;  /* 0x0000000000017941 */ /* 0x000fea0003800000 */
.L_x_727:
        /* <DEDUP_REMOVED lines=13> */
.L_x_730:
[----:B------:R-:W-:Y:S05]  /*16350*/  BSYNC B1 ;  /* 0x0000000000017941 */ /* 0x000fea0003800000 */
.L_x_729:
        /* <DEDUP_REMOVED lines=13> */
.L_x_732:
[----:B------:R-:W-:Y:S05]  /*16430*/  BSYNC B1 ;  /* 0x0000000000017941 */ /* 0x000fea0003800000 */
.L_x_731:
        /* <DEDUP_REMOVED lines=10> */
.L_x_734:
[----:B------:R-:W-:Y:S05]  /*164e0*/  BSYNC B1 ;  /* 0x0000000000017941 */ /* 0x000fea0003800000 */
.L_x_733:
        /* <DEDUP_REMOVED lines=10> */
.L_x_736:
[----:B------:R-:W-:Y:S05]  /*16590*/  BSYNC B1 ;  /* 0x0000000000017941 */ /* 0x000fea0003800000 */
.L_x_735:
        /* <DEDUP_REMOVED lines=13> */
.L_x_738:
[----:B------:R-:W-:Y:S05]  /*16670*/  BSYNC B1 ;  /* 0x0000000000017941 */ /* 0x000fea0003800000 */
.L_x_737:
        /* <DEDUP_REMOVED lines=13> */
.L_x_740:
[----:B------:R-:W-:Y:S05]  /*16750*/  BSYNC B1 ;  /* 0x0000000000017941 */ /* 0x000fea0003800000 */
.L_x_739:
        /* <DEDUP_REMOVED lines=10> */
.L_x_742:
[----:B------:R-:W-:Y:S05]  /*16800*/  BSYNC B1 ;  /* 0x0000000000017941 */ /* 0x000fea0003800000 */
.L_x_741:
        /* <DEDUP_REMOVED lines=10> */
.L_x_744:
[----:B------:R-:W-:Y:S05]  /*168b0*/  BSYNC B1 ;  /* 0x0000000000017941 */ /* 0x000fea0003800000 */
.L_x_743:
        /* <DEDUP_REMOVED lines=13> */
.L_x_746:
[----:B------:R-:W-:Y:S05]  /*16990*/  BSYNC B1 ;  /* 0x0000000000017941 */ /* 0x000fea0003800000 */
.L_x_745:
        /* <DEDUP_REMOVED lines=13> */
.L_x_748:
[----:B------:R-:W-:Y:S05]  /*16a70*/  BSYNC B1 ;  /* 0x0000000000017941 */ /* 0x000fea0003800000 */
.L_x_747:
        /* <DEDUP_REMOVED lines=10> */
.L_x_750:
[----:B------:R-:W-:Y:S05]  /*16b20*/  BSYNC B1 ;  /* 0x0000000000017941 */ /* 0x000fea0003800000 */
.L_x_749:
        /* <DEDUP_REMOVED lines=10> */
.L_x_752:
[----:B------:R-:W-:Y:S05]  /*16bd0*/  BSYNC B1 ;  /* 0x0000000000017941 */ /* 0x000fea0003800000 */
.L_x_751:
        /* <DEDUP_REMOVED lines=13> */
.L_x_754:
[----:B------:R-:W-:Y:S05]  /*16cb0*/  BSYNC B1 ;  /* 0x0000000000017941 */ /* 0x000fea0003800000 */
.L_x_753:
        /* <DEDUP_REMOVED lines=13> */
.L_x_756:
[----:B------:R-:W-:Y:S05]  /*16d90*/  BSYNC B1 ;  /* 0x0000000000017941 */ /* 0x000fea0003800000 */
.L_x_755:
        /* <DEDUP_REMOVED lines=10> */
.L_x_758:
[----:B------:R-:W-:Y:S05]  /*16e40*/  BSYNC B1 ;  /* 0x0000000000017941 */ /* 0x000fea0003800000 */
.L_x_757:
        /* <DEDUP_REMOVED lines=10> */
.L_x_760:
[----:B------:R-:W-:Y:S05]  /*16ef0*/  BSYNC B1 ;  /* 0x0000000000017941 */ /* 0x000fea0003800000 */
.L_x_759:
        /* <DEDUP_REMOVED lines=13> */
.L_x_762:
[----:B------:R-:W-:Y:S05]  /*16fd0*/  BSYNC B1 ;  /* 0x0000000000017941 */ /* 0x000fea0003800000 */
.L_x_761:
        /* <DEDUP_REMOVED lines=13> */
.L_x_764:
[----:B------:R-:W-:Y:S05]  /*170b0*/  BSYNC B1 ;  /* 0x0000000000017941 */ /* 0x000fea0003800000 */
.L_x_763:
        /* <DEDUP_REMOVED lines=10> */
.L_x_766:
[----:B------:R-:W-:Y:S05]  /*17160*/  BSYNC B1 ;  /* 0x0000000000017941 */ /* 0x000fea0003800000 */
.L_x_765:
        /* <DEDUP_REMOVED lines=10> */
.L_x_768:
[----:B------:R-:W-:Y:S05]  /*17210*/  BSYNC B1 ;  /* 0x0000000000017941 */ /* 0x000fea0003800000 */
.L_x_767:
        /* <DEDUP_REMOVED lines=11> */
.L_x_770:
[----:B------:R-:W-:Y:S05]  /*172d0*/  BSYNC B1 ;  /* 0x0000000000017941 */ /* 0x000fea0003800000 */
.L_x_769:
        /* <DEDUP_REMOVED lines=11> */
.L_x_772:
[----:B------:R-:W-:Y:S05]  /*17390*/  BSYNC B1 ;  /* 0x0000000000017941 */ /* 0x000fea0003800000 */
.L_x_771:
        /* <DEDUP_REMOVED lines=10> */
.L_x_774:
[----:B------:R-:W-:Y:S05]  /*17440*/  BSYNC B1 ;  /* 0x0000000000017941 */ /* 0x000fea0003800000 */
.L_x_773:
        /* <DEDUP_REMOVED lines=10> */
.L_x_776:
[----:B------:R-:W-:Y:S05]  /*174f0*/  BSYNC B1 ;  /* 0x0000000000017941 */ /* 0x000fea0003800000 */
.L_x_775:
        /* <DEDUP_REMOVED lines=11> */
.L_x_778:
[----:B------:R-:W-:Y:S05]  /*175b0*/  BSYNC B1 ;  /* 0x0000000000017941 */ /* 0x000fea0003800000 */
.L_x_777:
        /* <DEDUP_REMOVED lines=11> */
.L_x_780:
[----:B------:R-:W-:Y:S05]  /*17670*/  BSYNC B1 ;  /* 0x0000000000017941 */ /* 0x000fea0003800000 */
.L_x_779:
        /* <DEDUP_REMOVED lines=10> */
.L_x_782:
[----:B------:R-:W-:Y:S05]  /*17720*/  BSYNC B1 ;  /* 0x0000000000017941 */ /* 0x000fea0003800000 */
.L_x_781:
        /* <DEDUP_REMOVED lines=10> */
.L_x_784:
[----:B------:R-:W-:Y:S05]  /*177d0*/  BSYNC B1 ;  /* 0x0000000000017941 */ /* 0x000fea0003800000 */
.L_x_783:
        /* <DEDUP_REMOVED lines=11> */
.L_x_786:
[----:B------:R-:W-:Y:S05]  /*17890*/  BSYNC B1 ;  /* 0x0000000000017941 */ /* 0x000fea0003800000 */
.L_x_785:
[----:B------:R-:W3:Y:S01]  /*178a0*/  LDL.LU R154, [R1+0x1f0] ;  /* 0x0001f000019a7983 */ /* 0x000ee20000300800 */
[----:B-----5:R-:W-:Y:S01]  /*178b0*/  IMAD.U32 R155, R19, 0x10000, RZ ;  /* 0x00010000139b7824 */ /* 0x020fe200078e00ff */
[----:B------:R-:W-:Y:S03]  /*178c0*/  BSSY B1, `(.L_x_787) ;  /* 0x0000009000017945 */ /* 0x000fe60003800000 */
[----:B------:R-:W-:-:S04]  /*178d0*/  FMUL R155, R155, R16 ;  /* 0x000000109b9b7220 */ /* 0x000fc80000400000 */
[----:B---3--:R-:W-:-:S05]  /*178e0*/  FFMA R155, R154, R2, R155 ;  /* 0x000000029a9b7223 */ /* 0x008fca000000009b */
[----:B------:R-:W-:-:S05]  /*178f0*/  F2FP.BF16.F32.PACK_AB R155, RZ, R155 ;  /* 0x0000009bff9b723e */ /* 0x000fca00000010ff */
[----:B------:R3:W-:Y:S01]  /*17900*/  @P0 STG.E.U16 desc[UR36][R4.64+0x3f0], R155 ;  /* 0x0003f09b04000986 */ /* 0x0007e2000c101524 */
[----:B------:R-:W-:-:S04]  /*17910*/  ISETP.GT.AND P0, PT, R3, 0x1f9, PT ;  /* 0x000001f90300780c */ /* 0x000fc80003f04270 */
[----:B------:R-:W-:-:S13]  /*17920*/  ISETP.GT.AND P5, PT, R0, RZ, P0 ;  /* 0x000000ff0000720c */ /* 0x000fda00007a4270 */
[----:B---3--:R-:W-:Y:S05]  /*17930*/  @!P5 BRA `(.L_x_788) ;  /* 0x000000000004d947 */ /* 0x008fea0003800000 */
[----:B------:R3:W5:Y:S02]  /*17940*/  LDG.E.LTC128B.U16 R19, desc[UR36][R14.64+0x3f2] ;  /* 0x0003f2240e137981 */ /* 0x000764000c1e1520 */
.L_x_788:
[----:B------:R-:W-:Y:S05]  /*17950*/  BSYNC B1 ;  /* 0x0000000000017941 */ /* 0x000fea0003800000 */
.L_x_787:
[----:B0123--:R-:W2:Y:S01]  /*17960*/  LDL.LU R14, [R1+0x1f4] ;  /* 0x0001f400010e7983 */ /* 0x00fea20000300800 */
[----:B-----5:R-:W-:Y:S01]  /*17970*/  IMAD.U32 R3, R19, 0x10000, RZ ;  /* 0x0001000013037824 */ /* 0x020fe200078e00ff */
[----:B------:R-:W-:Y:S03]  /*17980*/  BSSY B1, `(.L_x_789) ;  /* 0x0000008000017945 */ /* 0x000fe60003800000 */
[----:B------:R-:W-:-:S04]  /*17990*/  FMUL R3, R3, R16 ;  /* 0x0000001003037220 */ /* 0x000fc80000400000 */
[----:B--2---:R-:W-:-:S05]  /*179a0*/  FFMA R3, R14, R2, R3 ;  /* 0x000000020e037223 */ /* 0x004fca0000000003 */
[----:B------:R-:W-:-:S05]  /*179b0*/  F2FP.BF16.F32.PACK_AB R3, RZ, R3 ;  /* 0x00000003ff03723e */ /* 0x000fca00000010ff */
[----:B------:R0:W-:Y:S01]  /*179c0*/  @P5 STG.E.U16 desc[UR36][R4.64+0x3f2], R3 ;  /* 0x0003f20304005986 */ /* 0x0001e2000c101524 */
[----:B------:R-:W-:-:S13]  /*179d0*/  ISETP.GT.AND P5, PT, R0, 0x8, P1 ;  /* 0x000000080000780c */ /* 0x000fda0000fa4270 */
[----:B0-----:R-:W-:Y:S05]  /*179e0*/  @!P5 BRA `(.L_x_790) ;  /* 0x000000000004d947 */ /* 0x001fea0003800000 */
[----:B------:R0:W5:Y:S02]  /*179f0*/  LDG.E.LTC128B.U16 R19, desc[UR36][R12.64+0x3f0] ;  /* 0x0003f0240c137981 */ /* 0x000164000c1e1520 */
.L_x_790:
[----:B------:R-:W-:Y:S05]  /*17a00*/  BSYNC B1 ;  /* 0x0000000000017941 */ /* 0x000fea0003800000 */
.L_x_789:
[----:B------:R-:W2:Y:S01]  /*17a10*/  LDL.LU R4, [R1+0x1f8] ;  /* 0x0001f80001047983 */ /* 0x000ea20000300800 */
[----:B-----5:R-:W-:Y:S01]  /*17a20*/  IMAD.U32 R3, R19, 0x10000, RZ ;  /* 0x0001000013037824 */ /* 0x020fe200078e00ff */
[----:B------:R-:W-:Y:S01]  /*17a30*/  BSSY B1, `(.L_x_791) ;  /* 0x000000a000017945 */ /* 0x000fe20003800000 */
[----:B------:R-:W-:Y:S02]  /*17a40*/  @P5 IMAD.MOV.U32 R5, RZ, RZ, R7 ;  /* 0x000000ffff055224 */ /* 0x000fe400078e0007 */
[----:B------:R-:W-:-:S04]  /*17a50*/  FMUL R3, R3, R16 ;  /* 0x0000001003037220 */ /* 0x000fc80000400000 */
[----:B--2---:R-:W-:Y:S01]  /*17a60*/  FFMA R3, R4, R2, R3 ;  /* 0x0000000204037223 */ /* 0x004fe20000000003 */
[----:B------:R-:W-:-:S04]  /*17a70*/  @P5 IMAD.MOV.U32 R4, RZ, RZ, R6 ;  /* 0x000000ffff045224 */ /* 0x000fc800078e0006 */
[----:B------:R-:W-:-:S05]  /*17a80*/  F2FP.BF16.F32.PACK_AB R3, RZ, R3 ;  /* 0x00000003ff03723e */ /* 0x000fca00000010ff */
[----:B------:R1:W-:Y:S01]  /*17a90*/  @P5 STG.E.U16 desc[UR36][R4.64+0x3f0], R3 ;  /* 0x0003f00304005986 */ /* 0x0003e2000c101524 */
[----:B------:R-:W-:-:S13]  /*17aa0*/  ISETP.GT.AND P5, PT, R0, 0x8, P0 ;  /* 0x000000080000780c */ /* 0x000fda00007a4270 */
[----:B-1----:R-:W-:Y:S05]  /*17ab0*/  @!P5 BRA `(.L_x_792) ;  /* 0x000000000004d947 */ /* 0x002fea0003800000 */
[----:B------:R1:W5:Y:S02]  /*17ac0*/  LDG.E.LTC128B.U16 R19, desc[UR36][R12.64+0x3f2] ;  /* 0x0003f2240c137981 */ /* 0x000364000c1e1520 */
.L_x_792:
[----:B------:R-:W-:Y:S05]  /*17ad0*/  BSYNC B1 ;  /* 0x0000000000017941 */ /* 0x000fea0003800000 */
.L_x_791:
        /* <DEDUP_REMOVED lines=11> */
.L_x_794:
[----:B------:R-:W-:Y:S05]  /*17b90*/  BSYNC B1 ;  /* 0x0000000000017941 */ /* 0x000fea0003800000 */
.L_x_793:
[----:B-----5:R-:W-:Y:S01]  /*17ba0*/  IMAD.U32 R3, R19, 0x10000, RZ ;  /* 0x0001000013037824 */ /* 0x020fe200078e00ff */
[----:B------:R-:W-:Y:S03]  /*17bb0*/  BSSY B1, `(.L_x_795) ;  /* 0x0000009000017945 */ /* 0x000fe60003800000 */
[----:B------:R-:W-:-:S04]  /*17bc0*/  FMUL R3, R3, R16 ;  /* 0x0000001003037220 */ /* 0x000fc80000400000 */
[----:B------:R-:W-:-:S05]  /*17bd0*/  FFMA R3, R24, R2, R3 ;  /* 0x0000000218037223 */ /* 0x000fca0000000003 */
[----:B------:R-:W-:-:S05]  /*17be0*/  F2FP.BF16.F32.PACK_AB R3, RZ, R3 ;  /* 0x00000003ff03723e */ /* 0x000fca00000010ff */
[----:B------:R3:W-:Y:S01]  /*17bf0*/  @P5 STG.E.U16 desc[UR36][R20.64+0x200], R3 ;  /* 0x0002000314005986 */ /* 0x0007e2000c101524 */
[----:B------:R-:W-:-:S04]  /*17c00*/  LOP3.LUT P5, RZ, R17, 0x2, RZ, 0xc0, !PT ;  /* 0x0000000211ff7812 */ /* 0x000fc800078ac0ff */
[----:B------:R-:W-:-:S13]  /*17c10*/  ISETP.GT.AND P5, PT, R0, 0x80, P5 ;  /* 0x000000800000780c */ /* 0x000fda0002fa4270 */
[----:B---3--:R-:W-:Y:S05]  /*17c20*/  @!P5 BRA `(.L_x_796) ;  /* 0x000000000004d947 */ /* 0x008fea0003800000 */
[----:B------:R3:W5:Y:S02]  /*17c30*/  LDG.E.LTC128B.U16 R19, desc[UR36][R10.64+0x202] ;  /* 0x000202240a137981 */ /* 0x000764000c1e1520 */
.L_x_796:
[----:B------:R-:W-:Y:S05]  /*17c40*/  BSYNC B1 ;  /* 0x0000000000017941 */ /* 0x000fea0003800000 */
.L_x_795:
        /* <DEDUP_REMOVED lines=8> */
[----:B0-----:R-:W-:Y:S05]  /*17cd0*/  @!P5 BRA `(.L_x_798) ;  /* 0x000000000004d947 */ /* 0x001fea0003800000 */
[----:B------:R0:W5:Y:S02]  /*17ce0*/  LDG.E.LTC128B.U16 R19, desc[UR36][R8.64+0x200] ;  /* 0x0002002408137981 */ /* 0x000164000c1e1520 */
.L_x_798:
[----:B------:R-:W-:Y:S05]  /*17cf0*/  BSYNC B1 ;  /* 0x0000000000017941 */ /* 0x000fea0003800000 */
.L_x_797:
        /* <DEDUP_REMOVED lines=10> */
.L_x_800:
[----:B------:R-:W-:Y:S05]  /*17da0*/  BSYNC B1 ;  /* 0x0000000000017941 */ /* 0x000fea0003800000 */
.L_x_799:
        /* <DEDUP_REMOVED lines=10> */
.L_x_802:
[----:B------:R-:W-:Y:S05]  /*17e50*/  BSYNC B1 ;  /* 0x0000000000017941 */ /* 0x000fea0003800000 */
.L_x_801:
        /* <DEDUP_REMOVED lines=10> */
.L_x_804:
[----:B------:R-:W-:Y:S05]  /*17f00*/  BSYNC B1 ;  /* 0x0000000000017941 */ /* 0x000fea0003800000 */
.L_x_803:
        /* <DEDUP_REMOVED lines=10> */
.L_x_806:
[----:B------:R-:W-:Y:S05]  /*17fb0*/  BSYNC B1 ;  /* 0x0000000000017941 */ /* 0x000fea0003800000 */
.L_x_805:
        /* <DEDUP_REMOVED lines=10> */
.L_x_808:
[----:B------:R-:W-:Y:S05]  /*18060*/  BSYNC B1 ;  /* 0x0000000000017941 */ /* 0x000fea0003800000 */
.L_x_807:
        /* <DEDUP_REMOVED lines=10> */
.L_x_810:
[----:B------:R-:W-:Y:S05]  /*18110*/  BSYNC B1 ;  /* 0x0000000000017941 */ /* 0x000fea0003800000 */
.L_x_809:
        /* <DEDUP_REMOVED lines=10> */
.L_x_812:
[----:B------:R-:W-:Y:S05]  /*181c0*/  BSYNC B1 ;  /* 0x0000000000017941 */ /* 0x000fea0003800000 */
.L_x_811:
        /* <DEDUP_REMOVED lines=10> */
.L_x_814:
[----:B------:R-:W-:Y:S05]  /*18270*/  BSYNC B1 ;  /* 0x0000000000017941 */ /* 0x000fea0003800000 */
.L_x_813:
        /* <DEDUP_REMOVED lines=10> */
.L_x_816:
[----:B------:R-:W-:Y:S05]  /*18320*/  BSYNC B1 ;  /* 0x0000000000017941 */ /* 0x000fea0003800000 */
.L_x_815:
        /* <DEDUP_REMOVED lines=10> */
.L_x_818:
[----:B------:R-:W-:Y:S05]  /*183d0*/  BSYNC B1 ;  /* 0x0000000000017941 */ /* 0x000fea0003800000 */
.L_x_817:
        /* <DEDUP_REMOVED lines=10> */
.L_x_820:
[----:B------:R-:W-:Y:S05]  /*18480*/  BSYNC B1 ;  /* 0x0000000000017941 */ /* 0x000fea0003800000 */
.L_x_819:
        /* <DEDUP_REMOVED lines=10> */
.L_x_822:
[----:B------:R-:W-:Y:S05]  /*18530*/  BSYNC B1 ;  /* 0x0000000000017941 */ /* 0x000fea0003800000 */
.L_x_821:
        /* <DEDUP_REMOVED lines=10> */
.L_x_824:
[----:B------:R-:W-:Y:S05]  /*185e0*/  BSYNC B1 ;  /* 0x0000000000017941 */ /* 0x000fea0003800000 */
.L_x_823:
        /* <DEDUP_REMOVED lines=10> */
.L_x_826:
[----:B------:R-:W-:Y:S05]  /*18690*/  BSYNC B1 ;  /* 0x0000000000017941 */ /* 0x000fea0003800000 */
.L_x_825:
        /* <DEDUP_REMOVED lines=10> */
.L_x_828:
[----:B------:R-:W-:Y:S05]  /*18740*/  BSYNC B1 ;  /* 0x0000000000017941 */ /* 0x000fea0003800000 */
.L_x_827:
        /* <DEDUP_REMOVED lines=10> */
.L_x_830:
[----:B------:R-:W-:Y:S05]  /*187f0*/  BSYNC B1 ;  /* 0x0000000000017941 */ /* 0x000fea0003800000 */
.L_x_829:
        /* <DEDUP_REMOVED lines=10> */
.L_x_832:
[----:B------:R-:W-:Y:S05]  /*188a0*/  BSYNC B1 ;  /* 0x0000000000017941 */ /* 0x000fea0003800000 */
.L_x_831:
        /* <DEDUP_REMOVED lines=10> */
.L_x_834:
[----:B------:R-:W-:Y:S05]  /*18950*/  BSYNC B1 ;  /* 0x0000000000017941 */ /* 0x000fea0003800000 */
.L_x_833:
        /* <DEDUP_REMOVED lines=10> */
.L_x_836:
[----:B------:R-:W-:Y:S05]  /*18a00*/  BSYNC B1 ;  /* 0x0000000000017941 */ /* 0x000fea0003800000 */
.L_x_835:
        /* <DEDUP_REMOVED lines=10> */
.L_x_838:
[----:B------:R-:W-:Y:S05]  /*18ab0*/  BSYNC B1 ;  /* 0x0000000000017941 */ /* 0x000fea0003800000 */
.L_x_837:
        /* <DEDUP_REMOVED lines=10> */
.L_x_840:
[----:B------:R-:W-:Y:S05]  /*18b60*/  BSYNC B1 ;  /* 0x0000000000017941 */ /* 0x000fea0003800000 */
.L_x_839:
        /* <DEDUP_REMOVED lines=10> */
.L_x_842:
[----:B------:R-:W-:Y:S05]  /*18c10*/  BSYNC B1 ;  /* 0x0000000000017941 */ /* 0x000fea0003800000 */
.L_x_841:
        /* <DEDUP_REMOVED lines=10> */
.L_x_844:
[----:B------:R-:W-:Y:S05]  /*18cc0*/  BSYNC B1 ;  /* 0x0000000000017941 */ /* 0x000fea0003800000 */
.L_x_843:
        /* <DEDUP_REMOVED lines=10> */
.L_x_846:
[----:B------:R-:W-:Y:S05]  /*18d70*/  BSYNC B1 ;  /* 0x0000000000017941 */ /* 0x000fea0003800000 */
.L_x_845:
        /* <DEDUP_REMOVED lines=10> */
.L_x_848:
[----:B------:R-:W-:Y:S05]  /*18e20*/  BSYNC B1 ;  /* 0x0000000000017941 */ /* 0x000fea0003800000 */
.L_x_847:
        /* <DEDUP_REMOVED lines=10> */
.L_x_850:
[----:B------:R-:W-:Y:S05]  /*18ed0*/  BSYNC B1 ;  /* 0x0000000000017941 */ /* 0x000fea0003800000 */
.L_x_849:
        /* <DEDUP_REMOVED lines=10> */
.L_x_852:
[----:B------:R-:W-:Y:S05]  /*18f80*/  BSYNC B1 ;  /* 0x0000000000017941 */ /* 0x000fea0003800000 */
.L_x_851:
        /* <DEDUP_REMOVED lines=10> */
.L_x_854:
[----:B------:R-:W-:Y:S05]  /*19030*/  BSYNC B1 ;  /* 0x0000000000017941 */ /* 0x000fea0003800000 */
.L_x_853:
        /* <DEDUP_REMOVED lines=10> */
.L_x_856:
[----:B------:R-:W-:Y:S05]  /*190e0*/  BSYNC B1 ;  /* 0x0000000000017941 */ /* 0x000fea0003800000 */
.L_x_855:
        /* <DEDUP_REMOVED lines=10> */
.L_x_858:
[----:B------:R-:W-:Y:S05]  /*19190*/  BSYNC B1 ;  /* 0x0000000000017941 */ /* 0x000fea0003800000 */
.L_x_857:
        /* <DEDUP_REMOVED lines=10> */
.L_x_860:
[----:B------:R-:W-:Y:S05]  /*19240*/  BSYNC B1 ;  /* 0x0000000000017941 */ /* 0x000fea0003800000 */
.L_x_859:
        /* <DEDUP_REMOVED lines=10> */
.L_x_862:
[----:B------:R-:W-:Y:S05]  /*192f0*/  BSYNC B1 ;  /* 0x0000000000017941 */ /* 0x000fea0003800000 */
.L_x_861:
        /* <DEDUP_REMOVED lines=10> */
.L_x_864:
[----:B------:R-:W-:Y:S05]  /*193a0*/  BSYNC B1 ;  /* 0x0000000000017941 */ /* 0x000fea0003800000 */
.L_x_863:
        /* <DEDUP_REMOVED lines=10> */
.L_x_866:
[----:B------:R-:W-:Y:S05]  /*19450*/  BSYNC B1 ;  /* 0x0000000000017941 */ /* 0x000fea0003800000 */
.L_x_865:
        /* <DEDUP_REMOVED lines=10> */
.L_x_868:
[----:B------:R-:W-:Y:S05]  /*19500*/  BSYNC B1 ;  /* 0x0000000000017941 */ /* 0x000fea0003800000 */
.L_x_867:
        /* <DEDUP_REMOVED lines=10> */
.L_x_870:
[----:B------:R-:W-:Y:S05]  /*195b0*/  BSYNC B1 ;  /* 0x0000000000017941 */ /* 0x000fea0003800000 */
.L_x_869:
        /* <DEDUP_REMOVED lines=10> */
.L_x_872:
[----:B------:R-:W-:Y:S05]  /*19660*/  BSYNC B1 ;  /* 0x0000000000017941 */ /* 0x000fea0003800000 */
.L_x_871:
        /* <DEDUP_REMOVED lines=10> */
.L_x_874:
[----:B------:R-:W-:Y:S05]  /*19710*/  BSYNC B1 ;  /* 0x0000000000017941 */ /* 0x000fea0003800000 */
.L_x_873:
        /* <DEDUP_REMOVED lines=10> */
.L_x_876:
[----:B------:R-:W-:Y:S05]  /*197c0*/  BSYNC B1 ;  /* 0x0000000000017941 */ /* 0x000fea0003800000 */
.L_x_875:
        /* <DEDUP_REMOVED lines=10> */
.L_x_878:
[----:B------:R-:W-:Y:S05]  /*19870*/  BSYNC B1 ;  /* 0x0000000000017941 */ /* 0x000fea0003800000 */
.L_x_877:
        /* <DEDUP_REMOVED lines=10> */
.L_x_880:
[----:B------:R-:W-:Y:S05]  /*19920*/  BSYNC B1 ;  /* 0x0000000000017941 */ /* 0x000fea0003800000 */
.L_x_879:
        /* <DEDUP_REMOVED lines=10> */
.L_x_882:
[----:B------:R-:W-:Y:S05]  /*199d0*/  BSYNC B1 ;  /* 0x0000000000017941 */ /* 0x000fea0003800000 */
.L_x_881:
        /* <DEDUP_REMOVED lines=10> */
.L_x_884:
[----:B------:R-:W-:Y:S05]  /*19a80*/  BSYNC B1 ;  /* 0x0000000000017941 */ /* 0x000fea0003800000 */
.L_x_883:
        /* <DEDUP_REMOVED lines=10> */
.L_x_886:
[----:B------:R-:W-:Y:S05]  /*19b30*/  BSYNC B1 ;  /* 0x0000000000017941 */ /* 0x000fea0003800000 */
.L_x_885:
        /* <DEDUP_REMOVED lines=10> */
.L_x_888:
[----:B------:R-:W-:Y:S05]  /*19be0*/  BSYNC B1 ;  /* 0x0000000000017941 */ /* 0x000fea0003800000 */
.L_x_887:
        /* <DEDUP_REMOVED lines=10> */
.L_x_890:
[----:B------:R-:W-:Y:S05]  /*19c90*/  BSYNC B1 ;  /* 0x0000000000017941 */ /* 0x000fea0003800000 */
.L_x_889:
        /* <DEDUP_REMOVED lines=10> */
.L_x_892:
[----:B------:R-:W-:Y:S05]  /*19d40*/  BSYNC B1 ;  /* 0x0000000000017941 */ /* 0x000fea0003800000 */
.L_x_891:
        /* <DEDUP_REMOVED lines=10> */
.L_x_894:
[----:B------:R-:W-:Y:S05]  /*19df0*/  BSYNC B1 ;  /* 0x0000000000017941 */ /* 0x000fea0003800000 */
.L_x_893:
        /* <DEDUP_REMOVED lines=10> */
.L_x_896:
[----:B------:R-:W-:Y:S05]  /*19ea0*/  BSYNC B1 ;  /* 0x0000000000017941 */ /* 0x000fea0003800000 */
.L_x_895:
        /* <DEDUP_REMOVED lines=10> */
.L_x_898:
[----:B------:R-:W-:Y:S05]  /*19f50*/  BSYNC B1 ;  /* 0x0000000000017941 */ /* 0x000fea0003800000 */
.L_x_897:
        /* <DEDUP_REMOVED lines=10> */
.L_x_900:
[----:B------:R-:W-:Y:S05]  /*1a000*/  BSYNC B1 ;  /* 0x0000000000017941 */ /* 0x000fea0003800000 */
.L_x_899:
        /* <DEDUP_REMOVED lines=10> */
.L_x_902:
[----:B------:R-:W-:Y:S05]  /*1a0b0*/  BSYNC B1 ;  /* 0x0000000000017941 */ /* 0x000fea0003800000 */
.L_x_901:
        /* <DEDUP_REMOVED lines=10> */
.L_x_904:
[----:B------:R-:W-:Y:S05]  /*1a160*/  BSYNC B1 ;  /* 0x0000000000017941 */ /* 0x000fea0003800000 */
.L_x_903:
        /* <DEDUP_REMOVED lines=10> */
.L_x_906:
[----:B------:R-:W-:Y:S05]  /*1a210*/  BSYNC B1 ;  /* 0x0000000000017941 */ /* 0x000fea0003800000 */
.L_x_905:
        /* <DEDUP_REMOVED lines=10> */
.L_x_908:
[----:B------:R-:W-:Y:S05]  /*1a2c0*/  BSYNC B1 ;  /* 0x0000000000017941 */ /* 0x000fea0003800000 */
.L_x_907:
        /* <DEDUP_REMOVED lines=10> */
.L_x_910:
[----:B------:R-:W-:Y:S05]  /*1a370*/  BSYNC B1 ;  /* 0x0000000000017941 */ /* 0x000fea0003800000 */
.L_x_909:
        /* <DEDUP_REMOVED lines=10> */
.L_x_912:
[----:B------:R-:W-:Y:S05]  /*1a420*/  BSYNC B1 ;  /* 0x0000000000017941 */ /* 0x000fea0003800000 */
.L_x_911:
        /* <DEDUP_REMOVED lines=10> */
.L_x_914:
[----:B------:R-:W-:Y:S05]  /*1a4d0*/  BSYNC B1 ;  /* 0x0000000000017941 */ /* 0x000fea0003800000 */
.L_x_913:
        /* <DEDUP_REMOVED lines=10> */
.L_x_916:
[----:B------:R-:W-:Y:S05]  /*1a580*/  BSYNC B1 ;  /* 0x0000000000017941 */ /* 0x000fea0003800000 */
.L_x_915:
        /* <DEDUP_REMOVED lines=10> */
.L_x_918:
[----:B------:R-:W-:Y:S05]  /*1a630*/  BSYNC B1 ;  /* 0x0000000000017941 */ /* 0x000fea0003800000 */
.L_x_917:
        /* <DEDUP_REMOVED lines=10> */
.L_x_920:
[----:B------:R-:W-:Y:S05]  /*1a6e0*/  BSYNC B1 ;  /* 0x0000000000017941 */ /* 0x000fea0003800000 */
.L_x_919:
        /* <DEDUP_REMOVED lines=10> */
.L_x_922:
[----:B------:R-:W-:Y:S05]  /*1a790*/  BSYNC B1 ;  /* 0x0000000000017941 */ /* 0x000fea0003800000 */
.L_x_921:
        /* <DEDUP_REMOVED lines=10> */
.L_x_924:
[----:B------:R-:W-:Y:S05]  /*1a840*/  BSYNC B1 ;  /* 0x0000000000017941 */ /* 0x000fea0003800000 */
.L_x_923:
        /* <DEDUP_REMOVED lines=10> */
.L_x_926:
[----:B------:R-:W-:Y:S05]  /*1a8f0*/  BSYNC B1 ;  /* 0x0000000000017941 */ /* 0x000fea0003800000 */
.L_x_925:
        /* <DEDUP_REMOVED lines=10> */
.L_x_928:
[----:B------:R-:W-:Y:S05]  /*1a9a0*/  BSYNC B1 ;  /* 0x0000000000017941 */ /* 0x000fea0003800000 */
.L_x_927:
        /* <DEDUP_REMOVED lines=10> */
.L_x_930:
[----:B------:R-:W-:Y:S05]  /*1aa50*/  BSYNC B1 ;  /* 0x0000000000017941 */ /* 0x000fea0003800000 */
.L_x_929:
        /* <DEDUP_REMOVED lines=10> */
.L_x_932:
[----:B------:R-:W-:Y:S05]  /*1ab00*/  BSYNC B1 ;  /* 0x0000000000017941 */ /* 0x000fea0003800000 */
.L_x_931:
        /* <DEDUP_REMOVED lines=10> */
.L_x_934:
[----:B------:R-:W-:Y:S05]  /*1abb0*/  BSYNC B1 ;  /* 0x0000000000017941 */ /* 0x000fea0003800000 */
.L_x_933:
        /* <DEDUP_REMOVED lines=10> */
.L_x_936:
[----:B------:R-:W-:Y:S05]  /*1ac60*/  BSYNC B1 ;  /* 0x0000000000017941 */ /* 0x000fea0003800000 */
.L_x_935:
        /* <DEDUP_REMOVED lines=10> */
.L_x_938:
[----:B------:R-:W-:Y:S05]  /*1ad10*/  BSYNC B1 ;  /* 0x0000000000017941 */ /* 0x000fea0003800000 */
.L_x_937:
        /* <DEDUP_REMOVED lines=10> */
.L_x_940:
[----:B------:R-:W-:Y:S05]  /*1adc0*/  BSYNC B1 ;  /* 0x0000000000017941 */ /* 0x000fea0003800000 */
.L_x_939:
        /* <DEDUP_REMOVED lines=10> */
.L_x_942:
[----:B------:R-:W-:Y:S05]  /*1ae70*/  BSYNC B1 ;  /* 0x0000000000017941 */ /* 0x000fea0003800000 */
.L_x_941:
        /* <DEDUP_REMOVED lines=10> */
.L_x_944:
[----:B------:R-:W-:Y:S05]  /*1af20*/  BSYNC B1 ;  /* 0x0000000000017941 */ /* 0x000fea0003800000 */
.L_x_943:
        /* <DEDUP_REMOVED lines=10> */
.L_x_946:
[----:B------:R-:W-:Y:S05]  /*1afd0*/  BSYNC B1 ;  /* 0x0000000000017941 */ /* 0x000fea0003800000 */
.L_x_945:
        /* <DEDUP_REMOVED lines=10> */
.L_x_948:
[----:B------:R-:W-:Y:S05]  /*1b080*/  BSYNC B1 ;  /* 0x0000000000017941 */ /* 0x000fea0003800000 */
.L_x_947:
        /* <DEDUP_REMOVED lines=10> */
.L_x_950:
[----:B------:R-:W-:Y:S05]  /*1b130*/  BSYNC B1 ;  /* 0x0000000000017941 */ /* 0x000fea0003800000 */
.L_x_949:
        /* <DEDUP_REMOVED lines=10> */
.L_x_952:
[----:B------:R-:W-:Y:S05]  /*1b1e0*/  BSYNC B1 ;  /* 0x0000000000017941 */ /* 0x000fea0003800000 */
.L_x_951:
        /* <DEDUP_REMOVED lines=10> */
.L_x_954:
[----:B------:R-:W-:Y:S05]  /*1b290*/  BSYNC B1 ;  /* 0x0000000000017941 */ /* 0x000fea0003800000 */
.L_x_953:
        /* <DEDUP_REMOVED lines=10> */
.L_x_956:
[----:B------:R-:W-:Y:S05]  /*1b340*/  BSYNC B1 ;  /* 0x0000000000017941 */ /* 0x000fea0003800000 */
.L_x_955:
        /* <DEDUP_REMOVED lines=10> */
.L_x_958:
[----:B------:R-:W-:Y:S05]  /*1b3f0*/  BSYNC B1 ;  /* 0x0000000000017941 */ /* 0x000fea0003800000 */
.L_x_957:
        /* <DEDUP_REMOVED lines=10> */
.L_x_960:
[----:B------:R-:W-:Y:S05]  /*1b4a0*/  BSYNC B1 ;  /* 0x0000000000017941 */ /* 0x000fea0003800000 */
.L_x_959:
        /* <DEDUP_REMOVED lines=10> */
.L_x_962:
[----:B------:R-:W-:Y:S05]  /*1b550*/  BSYNC B1 ;  /* 0x0000000000017941 */ /* 0x000fea0003800000 */
.L_x_961:
        /* <DEDUP_REMOVED lines=10> */
.L_x_964:
[----:B------:R-:W-:Y:S05]  /*1b600*/  BSYNC B1 ;  /* 0x0000000000017941 */ /* 0x000fea0003800000 */
.L_x_963:
        /* <DEDUP_REMOVED lines=10> */
.L_x_966:
[----:B------:R-:W-:Y:S05]  /*1b6b0*/  BSYNC B1 ;  /* 0x0000000000017941 */ /* 0x000fea0003800000 */
.L_x_965:
        /* <DEDUP_REMOVED lines=10> */
.L_x_968:
[----:B------:R-:W-:Y:S05]  /*1b760*/  BSYNC B1 ;  /* 0x0000000000017941 */ /* 0x000fea0003800000 */
.L_x_967:
        /* <DEDUP_REMOVED lines=10> */
.L_x_970:
[----:B------:R-:W-:Y:S05]  /*1b810*/  BSYNC B1 ;  /* 0x0000000000017941 */ /* 0x000fea0003800000 */
.L_x_969:
        /* <DEDUP_REMOVED lines=10> */
.L_x_972:
[----:B------:R-:W-:Y:S05]  /*1b8c0*/  BSYNC B1 ;  /* 0x0000000000017941 */ /* 0x000fea0003800000 */
.L_x_971:
        /* <DEDUP_REMOVED lines=10> */
.L_x_974:
[----:B------:R-:W-:Y:S05]  /*1b970*/  BSYNC B1 ;  /* 0x0000000000017941 */ /* 0x000fea0003800000 */
.L_x_973:
        /* <DEDUP_REMOVED lines=10> */
.L_x_976:
[----:B------:R-:W-:Y:S05]  /*1ba20*/  BSYNC B1 ;  /* 0x0000000000017941 */ /* 0x000fea0003800000 */
.L_x_975:
        /* <DEDUP_REMOVED lines=10> */
.L_x_978:
[----:B------:R-:W-:Y:S05]  /*1bad0*/  BSYNC B1 ;  /* 0x0000000000017941 */ /* 0x000fea0003800000 */
.L_x_977:
        /* <DEDUP_REMOVED lines=10> */
.L_x_980:
[----:B------:R-:W-:Y:S05]  /*1bb80*/  BSYNC B1 ;  /* 0x0000000000017941 */ /* 0x000fea0003800000 */
.L_x_979:
        /* <DEDUP_REMOVED lines=10> */
.L_x_982:
[----:B------:R-:W-:Y:S05]  /*1bc30*/  BSYNC B1 ;  /* 0x0000000000017941 */ /* 0x000fea0003800000 */
.L_x_981:
        /* <DEDUP_REMOVED lines=10> */
.L_x_984:
[----:B------:R-:W-:Y:S05]  /*1bce0*/  BSYNC B1 ;  /* 0x0000000000017941 */ /* 0x000fea0003800000 */
.L_x_983:
        /* <DEDUP_REMOVED lines=10> */
.L_x_986:
[----:B------:R-:W-:Y:S05]  /*1bd90*/  BSYNC B1 ;  /* 0x0000000000017941 */ /* 0x000fea0003800000 */
.L_x_985:
        /* <DEDUP_REMOVED lines=10> */
.L_x_988:
[----:B------:R-:W-:Y:S05]  /*1be40*/  BSYNC B1 ;  /* 0x0000000000017941 */ /* 0x000fea0003800000 */
.L_x_987:
        /* <DEDUP_REMOVED lines=10> */
.L_x_990:
[----:B------:R-:W-:Y:S05]  /*1bef0*/  BSYNC B1 ;  /* 0x0000000000017941 */ /* 0x000fea0003800000 */
.L_x_989:
        /* <DEDUP_REMOVED lines=10> */
.L_x_992:
[----:B------:R-:W-:Y:S05]  /*1bfa0*/  BSYNC B1 ;  /* 0x0000000000017941 */ /* 0x000fea0003800000 */
.L_x_991:
        /* <DEDUP_REMOVED lines=10> */
.L_x_994:
[----:B------:R-:W-:Y:S05]  /*1c050*/  BSYNC B1 ;  /* 0x0000000000017941 */ /* 0x000fea0003800000 */
.L_x_993:
        /* <DEDUP_REMOVED lines=10> */
.L_x_996:
[----:B------:R-:W-:Y:S05]  /*1c100*/  BSYNC B1 ;  /* 0x0000000000017941 */ /* 0x000fea0003800000 */
.L_x_995:
        /* <DEDUP_REMOVED lines=10> */
.L_x_998:
[----:B------:R-:W-:Y:S05]  /*1c1b0*/  BSYNC B1 ;  /* 0x0000000000017941 */ /* 0x000fea0003800000 */
.L_x_997:
        /* <DEDUP_REMOVED lines=10> */
.L_x_1000:
[----:B------:R-:W-:Y:S05]  /*1c260*/  BSYNC B1 ;  /* 0x0000000000017941 */ /* 0x000fea0003800000 */
.L_x_999:
        /* <DEDUP_REMOVED lines=10> */
.L_x_1002:
[----:B------:R-:W-:Y:S05]  /*1c310*/  BSYNC B1 ;  /* 0x0000000000017941 */ /* 0x000fea0003800000 */
.L_x_1001:
        /* <DEDUP_REMOVED lines=10> */
.L_x_1004:
[----:B------:R-:W-:Y:S05]  /*1c3c0*/  BSYNC B1 ;  /* 0x0000000000017941 */ /* 0x000fea0003800000 */
.L_x_1003:
        /* <DEDUP_REMOVED lines=10> */
.L_x_1006:
[----:B------:R-:W-:Y:S05]  /*1c470*/  BSYNC B1 ;  /* 0x0000000000017941 */ /* 0x000fea0003800000 */
.L_x_1005:
        /* <DEDUP_REMOVED lines=10> */
.L_x_1008:
[----:B------:R-:W-:Y:S05]  /*1c520*/  BSYNC B1 ;  /* 0x0000000000017941 */ /* 0x000fea0003800000 */
.L_x_1007:
        /* <DEDUP_REMOVED lines=10> */
.L_x_1010:
[----:B------:R-:W-:Y:S05]  /*1c5d0*/  BSYNC B1 ;  /* 0x0000000000017941 */ /* 0x000fea0003800000 */
.L_x_1009:
        /* <DEDUP_REMOVED lines=10> */
.L_x_1012:
[----:B------:R-:W-:Y:S05]  /*1c680*/  BSYNC B1 ;  /* 0x0000000000017941 */ /* 0x000fea0003800000 */
.L_x_1011:
        /* <DEDUP_REMOVED lines=10> */
.L_x_1014:
[----:B------:R-:W-:Y:S05]  /*1c730*/  BSYNC B1 ;  /* 0x0000000000017941 */ /* 0x000fea0003800000 */
.L_x_1013:
        /* <DEDUP_REMOVED lines=10> */
.L_x_1016:
[----:B------:R-:W-:Y:S05]  /*1c7e0*/  BSYNC B1 ;  /* 0x0000000000017941 */ /* 0x000fea0003800000 */
.L_x_1015:
        /* <DEDUP_REMOVED lines=10> */
.L_x_1018:
[----:B------:R-:W-:Y:S05]  /*1c890*/  BSYNC B1 ;  /* 0x0000000000017941 */ /* 0x000fea0003800000 */
.L_x_1017:
        /* <DEDUP_REMOVED lines=10> */
.L_x_1020:
[----:B------:R-:W-:Y:S05]  /*1c940*/  BSYNC B1 ;  /* 0x0000000000017941 */ /* 0x000fea0003800000 */
.L_x_1019:
        /* <DEDUP_REMOVED lines=10> */
.L_x_1022:
[----:B------:R-:W-:Y:S05]  /*1c9f0*/  BSYNC B1 ;  /* 0x0000000000017941 */ /* 0x000fea0003800000 */
.L_x_1021:
        /* <DEDUP_REMOVED lines=10> */
.L_x_1024:
[----:B------:R-:W-:Y:S05]  /*1caa0*/  BSYNC B1 ;  /* 0x0000000000017941 */ /* 0x000fea0003800000 */
.L_x_1023:
[----:B-----5:R-:W-:Y:S01]  /*1cab0*/  IMAD.U32 R3, R19, 0x10000, RZ ;  /* 0x0001000013037824 */ /* 0x020fe200078e00ff */
[----:B------:R-:W-:Y:S03]  /*1cac0*/  BSSY B1, `(.L_x_1025) ;  /* 0x0000008000017945 */ /* 0x000fe60003800000 */
[----:B------:R-:W-:-:S04]  /*1cad0*/  FMUL R4, R3, R16 ;  /* 0x0000001003047220 */ /* 0x000fc80000400000 */
[----:B------:R-:W-:-:S05]  /*1cae0*/  FFMA R4, R139, R2, R4 ;  /* 0x000000028b047223 */ /* 0x000fca0000000004 */
[----:B------:R-:W-:-:S05]  /*1caf0*/  F2FP.BF16.F32.PACK_AB R4, RZ, R4 ;  /* 0x00000004ff04723e */ /* 0x000fca00000010ff */
[----:B------:R0:W-:Y:S01]  /*1cb00*/  @P5 STG.E.U16 desc[UR36][R22.64+0x3c2], R4 ;  /* 0x0003c20416005986 */ /* 0x0001e2000c101524 */
[----:B------:R-:W-:-:S13]  /*1cb10*/  ISETP.GT.AND P5, PT, R0, 0x80, P6 ;  /* 0x000000800000780c */ /* 0x000fda00037a4270 */
[----:B0-----:R-:W-:Y:S05]  /*1cb20*/  @!P5 BRA `(.L_x_1026) ;  /* 0x000000000004d947 */ /* 0x001fea0003800000 */
[----:B------:R0:W5:Y:S02]  /*1cb30*/  LDG.E.LTC128B.U16 R19, desc[UR36][R10.64+0x3d0] ;  /* 0x0003d0240a137981 */ /* 0x000164000c1e1520 */
.L_x_1026:
[----:B------:R-:W-:Y:S05]  /*1cb40*/  BSYNC B1 ;  /* 0x0000000000017941 */ /* 0x000fea0003800000 */
.L_x_1025:
        /* <DEDUP_REMOVED lines=9> */
.L_x_1028:
[----:B------:R-:W-:Y:S05]  /*1cbe0*/  BSYNC B1 ;  /* 0x0000000000017941 */ /* 0x000fea0003800000 */
.L_x_1027:
        /* <DEDUP_REMOVED lines=9> */
.L_x_1030:
[----:B------:R-:W-:Y:S05]  /*1cc80*/  BSYNC B1 ;  /* 0x0000000000017941 */ /* 0x000fea0003800000 */
.L_x_1029:
[----:B-----5:R-:W-:Y:S01]  /*1cc90*/  IMAD.U32 R3, R19, 0x10000, RZ ;  /* 0x0001000013037824 */ /* 0x020fe200078e00ff */
[----:B------:R-:W-:Y:S01]  /*1cca0*/  ISETP.GT.AND P4, PT, R0, 0x88, P4 ;  /* 0x000000880000780c */ /* 0x000fe20002784270 */
[----:B------:R-:W-:Y:S02]  /*1ccb0*/  BSSY B1, `(.L_x_1031) ;  /* 0x0000007000017945 */ /* 0x000fe40003800000 */
[----:B------:R-:W-:-:S04]  /*1ccc0*/  FMUL R3, R3, R16 ;  /* 0x0000001003037220 */ /* 0x000fc80000400000 */
[----:B------:R-:W-:-:S05]  /*1ccd0*/  FFMA R3, R142, R2, R3 ;  /* 0x000000028e037223 */ /* 0x000fca0000000003 */
[----:B------:R-:W-:-:S05]  /*1cce0*/  F2FP.BF16.F32.PACK_AB R3, RZ, R3 ;  /* 0x00000003ff03723e */ /* 0x000fca00000010ff */
[----:B------:R0:W-:Y:S01]  /*1ccf0*/  @P5 STG.E.U16 desc[UR36][R22.64+0x3d0], R3 ;  /* 0x0003d00316005986 */ /* 0x0001e2000c101524 */
[----:B------:R-:W-:Y:S05]  /*1cd00*/  @!P4 BRA `(.L_x_1032) ;  /* 0x000000000004c947 */ /* 0x000fea0003800000 */
[----:B------:R0:W5:Y:S02]  /*1cd10*/  LDG.E.LTC128B.U16 R19, desc[UR36][R8.64+0x3d2] ;  /* 0x0003d22408137981 */ /* 0x000164000c1e1520 */
.L_x_1032:
[----:B------:R-:W-:Y:S05]  /*1cd20*/  BSYNC B1 ;  /* 0x0000000000017941 */ /* 0x000fea0003800000 */
.L_x_1031:
[----:B0----5:R-:W-:Y:S01]  /*1cd30*/  IMAD.U32 R3, R19, 0x10000, RZ ;  /* 0x0001000013037824 */ /* 0x021fe200078e00ff */
        /* <DEDUP_REMOVED lines=8> */
.L_x_1034:
[----:B------:R-:W-:Y:S05]  /*1cdc0*/  BSYNC B1 ;  /* 0x0000000000017941 */ /* 0x000fea0003800000 */
.L_x_1033:
        /* <DEDUP_REMOVED lines=9> */
.L_x_1036:
[----:B------:R-:W-:Y:S05]  /*1ce60*/  BSYNC B1 ;  /* 0x0000000000017941 */ /* 0x000fea0003800000 */
.L_x_1035:
        /* <DEDUP_REMOVED lines=9> */
.L_x_1038:
[----:B------:R-:W-:Y:S05]  /*1cf00*/  BSYNC B1 ;  /* 0x0000000000017941 */ /* 0x000fea0003800000 */
.L_x_1037:
        /* <DEDUP_REMOVED lines=9> */
.L_x_1040:
[----:B------:R-:W-:Y:S05]  /*1cfa0*/  BSYNC B1 ;  /* 0x0000000000017941 */ /* 0x000fea0003800000 */
.L_x_1039:
        /* <DEDUP_REMOVED lines=9> */
.L_x_1042:
[----:B------:R-:W-:Y:S05]  /*1d040*/  BSYNC B1 ;  /* 0x0000000000017941 */ /* 0x000fea0003800000 */
.L_x_1041:
        /* <DEDUP_REMOVED lines=9> */
.L_x_1044:
[----:B------:R-:W-:Y:S05]  /*1d0e0*/  BSYNC B1 ;  /* 0x0000000000017941 */ /* 0x000fea0003800000 */
.L_x_1043:
        /* <DEDUP_REMOVED lines=9> */
.L_x_1046:
[----:B------:R-:W-:Y:S05]  /*1d180*/  BSYNC B1 ;  /* 0x0000000000017941 */ /* 0x000fea0003800000 */
.L_x_1045:
        /* <DEDUP_REMOVED lines=9> */
.L_x_1048:
[----:B------:R-:W-:Y:S05]  /*1d220*/  BSYNC B1 ;  /* 0x0000000000017941 */ /* 0x000fea0003800000 */
.L_x_1047:
[----:B------:R-:W-:Y:S05]  /*1d230*/  @!P0 BRA `(.L_x_1049) ;  /* 0x000000b000f48947 */ /* 0x000fea0003800000 */
[----:B-----5:R-:W-:-:S04]  /*1d240*/  IMAD.U32 R19, R19, 0x10000, RZ ;  /* 0x0001000013137824 */ /* 0x020fc800078e00ff */
[----:B------:R-:W-:-:S04]  /*1d250*/  FMUL R0, R19, R16 ;  /* 0x0000001013007220 */ /* 0x000fc80000400000 */
[----:B------:R-:W-:-:S05]  /*1d260*/  FFMA R0, R151, R2, R0 ;  /* 0x0000000297007223 */ /* 0x000fca0000000000 */
[----:B------:R-:W-:-:S05]  /*1d270*/  F2FP.BF16.F32.PACK_AB R0, RZ, R0 ;  /* 0x00000000ff00723e */ /* 0x000fca00000010ff */
[----:B------:R0:W-:Y:S01]  /*1d280*/  STG.E.U16 desc[UR36][R22.64+0x3f2], R0 ;  /* 0x0003f20016007986 */ /* 0x0001e2000c101524 */
[----:B------:R-:W-:Y:S05]  /*1d290*/  BRA `(.L_x_1049) ;  /* 0x000000b000dc7947 */ /* 0x000fea0003800000 */
.L_x_30:
[----:B------:R-:W2:Y:S01]  /*1d2a0*/  LDL.LU R154, [R1+0x404] ;  /* 0x00040400019a7983 */ /* 0x000ea20000300800 */
[----:B------:R-:W-:-:S03]  /*1d2b0*/  ULDC.64 UR4, c[0x0][0x5c0] ;  /* 0x0001700000047ab9 */ /* 0x000fc60000000a00 */
[----:B------:R-:W3:Y:S04]  /*1d2c0*/  LDL.LU R153, [R1+0x408] ;  /* 0x0004080001997983 */ /* 0x000ee80000300800 */
[----:B------:R-:W4:Y:S04]  /*1d2d0*/  LDL.LU R152, [R1+0x48c] ;  /* 0x00048c0001987983 */ /* 0x000f280000300800 */
[----:B------:R-:W5:Y:S04]  /*1d2e0*/  LDL.LU R23, [R1+0x490] ;  /* 0x0004900001177983 */ /* 0x000f680000300800 */
[----:B------:R-:W5:Y:S04]  /*1d2f0*/  LDL.LU R9, [R1+0x494] ;  /* 0x0004940001097983 */ /* 0x000f680000300800 */
[----:B------:R-:W4:Y:S04]  /*1d300*/  LDL.LU R10, [R1+0x498] ;  /* 0x00049800010a7983 */ /* 0x000f280000300800 */
[----:B------:R-:W5:Y:S04]  /*1d310*/  LDL.LU R11, [R1+0x49c] ;  /* 0x00049c00010b7983 */ /* 0x000f680000300800 */
        /* <DEDUP_REMOVED lines=84> */
[----:B------:R-:W5:Y:S01]  /*1d860*/  LDL.LU R13, [R1+0x5fc] ;  /* 0x0005fc00010d7983 */ /* 0x000f620000300800 */
[----:B------:R-:W-:-:S03]  /*1d870*/  LEA R4, P0, R6, UR4, 0x1 ;  /* 0x0000000406047c11 */ /* 0x000fc6000f8008ff */
[----:B------:R-:W2:Y:S01]  /*1d880*/  LDL.LU R7, [R1+0x400] ;  /* 0x0004000001077983 */ /* 0x000ea20000300800 */
[----:B------:R-:W-:Y:S02]  /*1d890*/  LEA.HI.X R5, R6, UR5, R14, 0x1, P0 ;  /* 0x0000000506057c11 */ /* 0x000fe400080f0c0e */
[----:B------:R-:W-:Y:S01]  /*1d8a0*/  ISETP.GT.AND P2, PT, R3, 0x1, PT ;  /* 0x000000010300780c */ /* 0x000fe20003f44270 */
[----:B------:R-:W5:Y:S03]  /*1d8b0*/  LDL.LU R14, [R1+0x4ac] ;  /* 0x0004ac00010e7983 */ /* 0x000f660000300800 */
[----:B------:R-:W-:Y:S01]  /*1d8c0*/  ISETP.GT.AND P0, PT, R0, RZ, P2 ;  /* 0x000000ff0000720c */ /* 0x000fe20001704270 */
[----:B--2---:R-:W-:-:S05]  /*1d8d0*/  FMUL R6, R7, R2 ;  /* 0x0000000207067220 */ /* 0x004fca0000400000 */
[----:B------:R-:W-:-:S05]  /*1d8e0*/  F2FP.BF16.F32.PACK_AB R6, RZ, R6 ;  /* 0x00000006ff06723e */ /* 0x000fca00000010ff */
[----:B------:R0:W-:Y:S01]  /*1d8f0*/  @P1 STG.E.U16 desc[UR36][R4.64], R6 ;  /* 0x0000000604001986 */ /* 0x0001e2000c101524 */
[-C--:B---3--:R-:W-:Y:S01]  /*1d900*/  FMUL R7, R153, R2.reuse ;  /* 0x0000000299077220 */ /* 0x088fe20000400000 */
[----:B------:R-:W-:Y:S01]  /*1d910*/  IMAD.SHL.U32 R153, R20, 0x10, RZ ;  /* 0x0000001014997824 */ /* 0x000fe200078e00ff */
[----:B------:R-:W-:Y:S01]  /*1d920*/  ISETP.GT.AND P1, PT, R0, 0x8, P5 ;  /* 0x000000080000780c */ /* 0x000fe20002f24270 */
[----:B0-----:R-:W-:-:S05]  /*1d930*/  FMUL R6, R154, R2 ;  /* 0x000000029a067220 */ /* 0x001fca0000400000 */
[----:B------:R-:W-:Y:S02]  /*1d940*/  F2FP.BF16.F32.PACK_AB R6, RZ, R6 ;  /* 0x00000006ff06723e */ /* 0x000fe400000010ff */
[----:B------:R-:W-:Y:S02]  /*1d950*/  F2FP.BF16.F32.PACK_AB R7, RZ, R7 ;  /* 0x00000007ff07723e */ /* 0x000fe400000010ff */
[----:B------:R-:W-:Y:S01]  /*1d960*/  SHF.L.U64.HI R154, R20, 0x4, R21 ;  /* 0x00000004149a7819 */ /* 0x000fe20000010215 */
[----:B------:R0:W-:Y:S01]  /*1d970*/  @P0 STG.E.U16 desc[UR36][R4.64+0x2], R6 ;  /* 0x0000020604000986 */ /* 0x0001e2000c101524 */
[----:B------:R-:W-:Y:S02]  /*1d980*/  PRMT R8, R7, 0x7610, R8 ;  /* 0x0000761007087816 */ /* 0x000fe40000000008 */
[----:B0-----:R-:W-:-:S05]  /*1d990*/  IADD3 R6, P0, R153, R4, RZ ;  /* 0x0000000499067210 */ /* 0x001fca0007f1e0ff */
[----:B------:R-:W-:-:S05]  /*1d9a0*/  IMAD.X R7, R154, 0x1, R5, P0 ;  /* 0x000000019a077824 */ /* 0x000fca00000e0605 */
[----:B------:R0:W-:Y:S04]  /*1d9b0*/  @P1 STG.E.U16 desc[UR36][R6.64], R8 ;  /* 0x0000000806001986 */ /* 0x0001e8000c101524 */
[----:B0-----:R-:W2:Y:S01]  /*1d9c0*/  LDL.LU R8, [R1+0x40c] ;  /* 0x00040c0001087983 */ /* 0x001ea20000300800 */
[----:B------:R-:W-:Y:S01]  /*1d9d0*/  ISETP.GT.AND P0, PT, R0, 0x8, P2 ;  /* 0x000000080000780c */ /* 0x000fe20001704270 */
[----:B--2---:R-:W-:-:S05]  /*1d9e0*/  FMUL R8, R8, R2 ;  /* 0x0000000208087220 */ /* 0x004fca0000400000 */
[----:B------:R-:W-:-:S07]  /*1d9f0*/  F2FP.BF16.F32.PACK_AB R8, RZ, R8 ;  /* 0x00000008ff08723e */ /* 0x000fce00000010ff */
[----:B------:R0:W-:Y:S04]  /*1da00*/  @P0 STG.E.U16 desc[UR36][R6.64+0x2], R8 ;  /* 0x0000020806000986 */ /* 0x0001e8000c101524 */
[----:B0-----:R-:W2:Y:S01]  /*1da10*/  LDL.LU R8, [R1+0x410] ;  /* 0x0004100001087983 */ /* 0x001ea20000300800 */
[----:B------:R-:W-:-:S04]  /*1da20*/  ISETP.GT.AND P2, PT, R3, 0x8, PT ;  /* 0x000000080300780c */ /* 0x000fc80003f44270 */
[----:B------:R-:W-:Y:S01]  /*1da30*/  ISETP.GT.AND P0, PT, R0, RZ, P2 ;  /* 0x000000ff0000720c */ /* 0x000fe20001704270 */
        /* <DEDUP_REMOVED lines=10> */
[----:B------:R-:W-:Y:S01]  /*1dae0*/  ISETP.GT.AND P0, PT, R0, 0x8, P2 ;  /* 0x000000080000780c */ /* 0x000fe20001704270 */
        /* <DEDUP_REMOVED lines=153> */
[----:B------:R-:W-:Y:S02]  /*1e480*/  ISETP.GT.AND P0, PT, R0, 0x8, P2 ;  /* 0x000000080000780c */ /* 0x000fe40001704270 */
[----:B------:R-:W-:Y:S01]  /*1e490*/  ISETP.GT.AND P2, PT, R3, 0x48, PT ;  /* 0x000000480300780c */ /* 0x000fe20003f44270 */
[----:B----4-:R-:W-:-:S05]  /*1e4a0*/  FMUL R10, R10, R2 ;  /* 0x000000020a0a7220 */ /* 0x010fca0000400000 */
[----:B------:R-:W-:Y:S01]  /*1e4b0*/  F2FP.BF16.F32.PACK_AB R10, RZ, R10 ;  /* 0x0000000aff0a723e */ /* 0x000fe200000010ff */
[----:B--2---:R-:W-:-:S05]  /*1e4c0*/  FMUL R8, R8, R2 ;  /* 0x0000000208087220 */ /* 0x004fca0000400000 */
[----:B------:R-:W-:-:S05]  /*1e4d0*/  F2FP.BF16.F32.PACK_AB R8, RZ, R8 ;  /* 0x00000008ff08723e */ /* 0x000fca00000010ff */
[----:B------:R0:W-:Y:S01]  /*1e4e0*/  @P0 STG.E.U16 desc[UR36][R6.64+0x80], R8 ;  /* 0x0000800806000986 */ /* 0x0001e2000c101524 */
[----:B------:R-:W-:Y:S01]  /*1e4f0*/  ISETP.GT.AND P0, PT, R0, 0x8, P1 ;  /* 0x000000080000780c */ /* 0x000fe20000f04270 */
[----:B0-----:R-:W-:-:S05]  /*1e500*/  FMUL R8, R152, R2 ;  /* 0x0000000298087220 */ /* 0x001fca0000400000 */
[----:B------:R-:W-:Y:S02]  /*1e510*/  F2FP.BF16.F32.PACK_AB R8, RZ, R8 ;  /* 0x00000008ff08723e */ /* 0x000fe400000010ff */
[----:B------:R-:W-:-:S05]  /*1e520*/  SHF.L.U64.HI R152, R20, 0x8, R21 ;  /* 0x0000000814987819 */ /* 0x000fca0000010215 */
[----:B------:R5:W-:Y:S02]  /*1e530*/  @P0 STG.E.U16 desc[UR36][R6.64+0x82], R8 ;  /* 0x0000820806000986 */ /* 0x000be4000c101524 */
[----:B-----5:R-:W-:Y:S01]  /*1e540*/  FMUL R8, R23, R2 ;  /* 0x0000000217087220 */ /* 0x020fe20000400000 */
[----:B------:R-:W-:Y:S02]  /*1e550*/  IMAD.SHL.U32 R23, R20, 0x100, RZ ;  /* 0x0000010014177824 */ /* 0x000fe400078e00ff */
[----:B------:R-:W2:Y:S04]  /*1e560*/  LDL.LU R20, [R1+0x4a4] ;  /* 0x0004a40001147983 */ /* 0x000ea80000300800 */
[----:B------:R-:W3:Y:S01]  /*1e570*/  LDL.LU R21, [R1+0x4a8] ;  /* 0x0004a80001157983 */ /* 0x000ee20000300800 */
[----:B------:R-:W-:-:S02]  /*1e580*/  ISETP.GT.AND P0, PT, R0, RZ, P2 ;  /* 0x000000ff0000720c */ /* 0x000fc40001704270 */
[----:B------:R-:W-:Y:S02]  /*1e590*/  F2FP.BF16.F32.PACK_AB R8, RZ, R8 ;  /* 0x00000008ff08723e */ /* 0x000fe400000010ff */
[----:B------:R-:W-:-:S09]  /*1e5a0*/  ISETP.GT.AND P1, PT, R3, 0x49, PT ;  /* 0x000000490300780c */ /* 0x000fd20003f24270 */
[----:B------:R0:W-:Y:S01]  /*1e5b0*/  @P0 STG.E.U16 desc[UR36][R4.64+0x90], R8 ;  /* 0x0000900804000986 */ /* 0x0001e2000c101524 */
[----:B------:R-:W-:Y:S01]  /*1e5c0*/  ISETP.GT.AND P0, PT, R0, RZ, P1 ;  /* 0x000000ff0000720c */ /* 0x000fe20000f04270 */
[----:B0-----:R-:W-:-:S05]  /*1e5d0*/  FMUL R8, R9, R2 ;  /* 0x0000000209087220 */ /* 0x001fca0000400000 */
[----:B------:R-:W-:-:S07]  /*1e5e0*/  F2FP.BF16.F32.PACK_AB R8, RZ, R8 ;  /* 0x00000008ff08723e */ /* 0x000fce00000010ff */
[----:B------:R0:W-:Y:S02]  /*1e5f0*/  @P0 STG.E.U16 desc[UR36][R4.64+0x92], R8 ;  /* 0x0000920804000986 */ /* 0x0001e4000c101524 */
[----:B0-----:R-:W-:-:S05]  /*1e600*/  IADD3 R8, P0, R23, R4, RZ ;  /* 0x0000000417087210 */ /* 0x001fca0007f1e0ff */
[----:B------:R-:W-:Y:S01]  /*1e610*/  IMAD.X R9, R152, 0x1, R5, P0 ;  /* 0x0000000198097824 */ /* 0x000fe200000e0605 */
[----:B------:R-:W-:-:S13]  /*1e620*/  ISETP.GT.AND P0, PT, R0, 0x8, P2 ;  /* 0x000000080000780c */ /* 0x000fda0001704270 */
[----:B------:R0:W-:Y:S01]  /*1e630*/  @P0 STG.E.U16 desc[UR36][R6.64+0x90], R10 ;  /* 0x0000900a06000986 */ /* 0x0001e2000c101524 */
[----:B------:R-:W-:Y:S01]  /*1e640*/  ISETP.GT.AND P0, PT, R0, 0x8, P1 ;  /* 0x000000080000780c */ /* 0x000fe20000f04270 */
[----:B0-----:R-:W-:-:S05]  /*1e650*/  FMUL R10, R11, R2 ;  /* 0x000000020b0a7220 */ /* 0x001fca0000400000 */
[----:B------:R-:W-:Y:S02]  /*1e660*/  F2FP.BF16.F32.PACK_AB R10, RZ, R10 ;  /* 0x0000000aff0a723e */ /* 0x000fe400000010ff */
[----:B------:R-:W-:-:S05]  /*1e670*/  ISETP.GT.AND P2, PT, R3, 0x50, PT ;  /* 0x000000500300780c */ /* 0x000fca0003f44270 */
[----:B------:R0:W-:Y:S01]  /*1e680*/  @P0 STG.E.U16 desc[UR36][R6.64+0x92], R10 ;  /* 0x0000920a06000986 */ /* 0x0001e2000c101524 */
[----:B------:R-:W-:Y:S01]  /*1e690*/  FMUL R12, R12, R2 ;  /* 0x000000020c0c7220 */ /* 0x000fe20000400000 */
[----:B0-----:R-:W-:-:S05]  /*1e6a0*/  IADD3 R10, P0, R153, R8, RZ ;  /* 0x00000008990a7210 */ /* 0x001fca0007f1e0ff */
[----:B------:R-:W-:Y:S01]  /*1e6b0*/  IMAD.X R11, R154, 0x1, R9, P0 ;  /* 0x000000019a0b7824 */ /* 0x000fe200000e0609 */
[----:B------:R-:W-:Y:S02]  /*1e6c0*/  ISETP.GT.AND P0, PT, R0, RZ, P2 ;  /* 0x000000ff0000720c */ /* 0x000fe40001704270 */
[----:B------:R-:W-:Y:S02]  /*1e6d0*/  F2FP.BF16.F32.PACK_AB R12, RZ, R12 ;  /* 0x0000000cff0c723e */ /* 0x000fe400000010ff */
[----:B------:R-:W-:-:S09]  /*1e6e0*/  ISETP.GT.AND P1, PT, R3, 0x51, PT ;  /* 0x000000510300780c */ /* 0x000fd20003f24270 */
[----:B------:R2:W-:Y:S01]  /*1e6f0*/  @P0 STG.E.U16 desc[UR36][R4.64+0xa0], R12 ;  /* 0x0000a00c04000986 */ /* 0x0005e2000c101524 */
[----:B------:R-:W-:Y:S01]  /*1e700*/  ISETP.GT.AND P0, PT, R0, RZ, P1 ;  /* 0x000000ff0000720c */ /* 0x000fe20000f04270 */
[----:B--2---:R-:W-:Y:S01]  /*1e710*/  FMUL R12, R20, R2 ;  /* 0x00000002140c7220 */ /* 0x004fe20000400000 */
[----:B------:R-:W-:Y:S01]  /*1e720*/  ISETP.GT.AND P4, PT, R3, 0xe9, PT ;  /* 0x000000e90300780c */ /* 0x000fe20003f84270 */
[----:B------:R-:W2:Y:S03]  /*1e730*/  LDL.LU R20, [R1+0x2a4] ;  /* 0x0002a40001147983 */ /* 0x000ea60000300800 */
[----:B------:R-:W-:-:S07]  /*1e740*/  F2FP.BF16.F32.PACK_AB R12, RZ, R12 ;  /* 0x0000000cff0c723e */ /* 0x000fce00000010ff */
[----:B------:R3:W-:Y:S01]  /*1e750*/  @P0 STG.E.U16 desc[UR36][R4.64+0xa2], R12 ;  /* 0x0000a20c04000986 */ /* 0x0007e2000c101524 */
[----:B------:R-:W-:Y:S01]  /*1e760*/  ISETP.GT.AND P0, PT, R0, 0x8, P2 ;  /* 0x000000080000780c */ /* 0x000fe20001704270 */
[----:B---3--:R-:W-:Y:S01]  /*1e770*/  FMUL R12, R21, R2 ;  /* 0x00000002150c7220 */ /* 0x008fe20000400000 */
[----:B------:R-:W-:Y:S01]  /*1e780*/  ISETP.GT.AND P2, PT, R3, 0x58, PT ;  /* 0x000000580300780c */ /* 0x000fe20003f44270 */
[----:B------:R-:W3:Y:S03]  /*1e790*/  LDL.LU R21, [R1+0x2a8] ;  /* 0x0002a80001157983 */ /* 0x000ee60000300800 */
[----:B------:R-:W-:-:S07]  /*1e7a0*/  F2FP.BF16.F32.PACK_AB R12, RZ, R12 ;  /* 0x0000000cff0c723e */ /* 0x000fce00000010ff */
[----:B------:R0:W-:Y:S01]  /*1e7b0*/  @P0 STG.E.U16 desc[UR36][R6.64+0xa0], R12 ;  /* 0x0000a00c06000986 */ /* 0x0001e2000c101524 */
[----:B------:R-:W-:Y:S01]  /*1e7c0*/  ISETP.GT.AND P0, PT, R0, 0x8, P1 ;  /* 0x000000080000780c */ /* 0x000fe20000f04270 */
[----:B0-----:R-:W-:Y:S01]  /*1e7d0*/  FMUL R12, R14, R2 ;  /* 0x000000020e0c7220 */ /* 0x001fe20000400000 */
[----:B------:R-:W-:Y:S01]  /*1e7e0*/  ISETP.GT.AND P1, PT, R3, 0x59, PT ;  /* 0x000000590300780c */ /* 0x000fe20003f24270 */
[----:B------:R-:W4:Y:S03]  /*1e7f0*/  LDL.LU R14, [R1+0x2ac] ;  /* 0x0002ac00010e7983 */ /* 0x000f260000300800 */
[----:B------:R-:W-:-:S07]  /*1e800*/  F2FP.BF16.F32.PACK_AB R12, RZ, R12 ;  /* 0x0000000cff0c723e */ /* 0x000fce00000010ff */
[----:B------:R0:W-:Y:S01]  /*1e810*/  @P0 STG.E.U16 desc[UR36][R6.64+0xa2], R12 ;  /* 0x0000a20c06000986 */ /* 0x0001e2000c101524 */
[----:B------:R-:W-:Y:S01]  /*1e820*/  ISETP.GT.AND P0, PT, R0, RZ, P2 ;  /* 0x000000ff0000720c */ /* 0x000fe20001704270 */
[----:B0-----:R-:W-:Y:S01]  /*1e830*/  FMUL R12, R235, R2 ;  /* 0x00000002eb0c7220 */ /* 0x001fe20000400000 */
[----:B------:R-:W-:Y:S01]  /*1e840*/  ISETP.GT.AND P3, PT, R3, 0xf1, PT ;  /* 0x000000f10300780c */ /* 0x000fe20003f64270 */
[----:B------:R-:W5:Y:S03]  /*1e850*/  LDL.LU R235, [R1+0x2b0] ;  /* 0x0002b00001eb7983 */ /* 0x000f660000300800 */
[----:B------:R-:W-:-:S07]  /*1e860*/  F2FP.BF16.F32.PACK_AB R12, RZ, R12 ;  /* 0x0000000cff0c723e */ /* 0x000fce00000010ff */
[----:B------:R0:W-:Y:S01]  /*1e870*/  @P0 STG.E.U16 desc[UR36][R4.64+0xb0], R12 ;  /* 0x0000b00c04000986 */ /* 0x0001e2000c101524 */
[----:B------:R-:W-:Y:S01]  /*1e880*/  ISETP.GT.AND P0, PT, R0, RZ, P1 ;  /* 0x000000ff0000720c */ /* 0x000fe20000f04270 */
[----:B0-----:R-:W-:Y:S02]  /*1e890*/  FMUL R12, R234, R2 ;  /* 0x00000002ea0c7220 */ /* 0x001fe40000400000 */
[----:B------:R-:W5:Y:S03]  /*1e8a0*/  LDL.LU R234, [R1+0x2b4] ;  /* 0x0002b40001ea7983 */ /* 0x000f660000300800 */
[----:B------:R-:W-:-:S07]  /*1e8b0*/  F2FP.BF16.F32.PACK_AB R12, RZ, R12 ;  /* 0x0000000cff0c723e */ /* 0x000fce00000010ff */
[----:B------:R0:W-:Y:S01]  /*1e8c0*/  @P0 STG.E.U16 desc[UR36][R4.64+0xb2], R12 ;  /* 0x0000b20c04000986 */ /* 0x0001e2000c101524 */
[----:B------:R-:W-:Y:S01]  /*1e8d0*/  ISETP.GT.AND P0, PT, R0, 0x8, P2 ;  /* 0x000000080000780c */ /* 0x000fe20001704270 */
[----:B0-----:R-:W-:Y:S01]  /*1e8e0*/  FMUL R12, R233, R2 ;  /* 0x00000002e90c7220 */ /* 0x001fe20000400000 */
[----:B------:R-:W-:Y:S01]  /*1e8f0*/  ISETP.GT.AND P2, PT, R3, 0x60, PT ;  /* 0x000000600300780c */ /* 0x000fe20003f44270 */
        /* <DEDUP_REMOVED lines=377> */
[----:B------:R-:W-:Y:S02]  /*20090*/  ISETP.GT.AND P0, PT, R0, 0x8, P1 ;  /* 0x000000080000780c */ /* 0x000fe40000f04270 */
[----:B------:R-:W-:Y:S01]  /*200a0*/  ISETP.GT.AND P1, PT, R3, 0xe8, PT ;  /* 0x000000e80300780c */ /* 0x000fe20003f24270 */
[----:B0-----:R-:W-:Y:S02]  /*200b0*/  FMUL R12, R163, R2 ;  /* 0x00000002a30c7220 */ /* 0x001fe40000400000 */
[----:B------:R-:W5:Y:S03]  /*200c0*/  LDL.LU R163, [R1+0x3cc] ;  /* 0x0003cc0001a37983 */ /* 0x000f660000300800 */
[----:B------:R-:W-:-:S05]  /*200d0*/  F2FP.BF16.F32.PACK_AB R12, RZ, R12 ;  /* 0x0000000cff0c723e */ /* 0x000fca00000010ff */
        /* <DEDUP_REMOVED lines=12> */
[----:B0-----:R-:W-:-:S05]  /*201a0*/  FMUL R12, R160, R2 ;  /* 0x00000002a00c7220 */ /* 0x001fca0000400000 */
[----:B------:R-:W-:-:S07]  /*201b0*/  F2FP.BF16.F32.PACK_AB R12, RZ, R12 ;  /* 0x0000000cff0c723e */ /* 0x000fce00000010ff */
[----:B------:R0:W-:Y:S01]  /*201c0*/  @P0 STG.E.U16 desc[UR36][R6.64+0x1d0], R12 ;  /* 0x0001d00c06000986 */ /* 0x0001e2000c101524 */
[----:B------:R-:W-:Y:S01]  /*201d0*/  ISETP.GT.AND P0, PT, R0, 0x8, P4 ;  /* 0x000000080000780c */ /* 0x000fe20002704270 */
[----:B0-----:R-:W-:-:S05]  /*201e0*/  FMUL R12, R159, R2 ;  /* 0x000000029f0c7220 */ /* 0x001fca0000400000 */
[----:B------:R-:W-:-:S07]  /*201f0*/  F2FP.BF16.F32.PACK_AB R12, RZ, R12 ;  /* 0x0000000cff0c723e */ /* 0x000fce00000010ff */
[----:B------:R0:W-:Y:S01]  /*20200*/  @P0 STG.E.U16 desc[UR36][R6.64+0x1d2], R12 ;  /* 0x0001d20c06000986 */ /* 0x0001e2000c101524 */
[----:B------:R-:W-:Y:S01]  /*20210*/  ISETP.GT.AND P0, PT, R0, RZ, P2 ;  /* 0x000000ff0000720c */ /* 0x000fe20001704270 */
[----:B0-----:R-:W-:-:S05]  /*20220*/  FMUL R12, R158, R2 ;  /* 0x000000029e0c7220 */ /* 0x001fca0000400000 */
[----:B------:R-:W-:-:S07]  /*20230*/  F2FP.BF16.F32.PACK_AB R12, RZ, R12 ;  /* 0x0000000cff0c723e */ /* 0x000fce00000010ff */
[----:B------:R0:W-:Y:S01]  /*20240*/  @P0 STG.E.U16 desc[UR36][R4.64+0x1e0], R12 ;  /* 0x0001e00c04000986 */ /* 0x0001e2000c101524 */
[----:B------:R-:W-:Y:S01]  /*20250*/  ISETP.GT.AND P0, PT, R0, RZ, P3 ;  /* 0x000000ff0000720c */ /* 0x000fe20001f04270 */
[----:B0-----:R-:W-:-:S05]  /*20260*/  FMUL R12, R157, R2 ;  /* 0x000000029d0c7220 */ /* 0x001fca0000400000 */
        /* <DEDUP_REMOVED lines=10> */
[----:B------:R-:W-:-:S04]  /*20310*/  ISETP.GT.AND P0, PT, R3, 0xf8, PT ;  /* 0x000000f80300780c */ /* 0x000fc80003f04270 */
[----:B------:R-:W-:Y:S01]  /*20320*/  ISETP.GT.AND P1, PT, R0, RZ, P0 ;  /* 0x000000ff0000720c */ /* 0x000fe20000724270 */
        /* <DEDUP_REMOVED lines=13> */
[----:B0-----:R-:W-:Y:S02]  /*20400*/  FMUL R12, R13, R2 ;  /* 0x000000020d0c7220 */ /* 0x001fe40000400000 */
[----:B------:R-:W5:Y:S04]  /*20410*/  LDL.LU R13, [R1+0x3d8] ;  /* 0x0003d800010d7983 */ /* 0x000f680000300800 */
[----:B------:R-:W5:Y:S01]  /*20420*/  LDL.LU R160, [R1+0x3dc] ;  /* 0x0003dc0001a07983 */ /* 0x000f620000300800 */
[----:B------:R-:W-:-:S03]  /*20430*/  F2FP.BF16.F32.PACK_AB R12, RZ, R12 ;  /* 0x0000000cff0c723e */ /* 0x000fc600000010ff */
        /* <DEDUP_REMOVED lines=240> */
[----:B------:R-:W-:Y:S02]  /*21340*/  ISETP.GT.AND P5, PT, R0, 0x80, P6 ;  /* 0x000000800000780c */ /* 0x000fe400037a4270 */
[----:B------:R-:W-:Y:S01]  /*21350*/  ISETP.GT.AND P6, PT, R3, 0x51, PT ;  /* 0x000000510300780c */ /* 0x000fe20003fc4270 */
[----:B--2---:R-:W-:-:S05]  /*21360*/  FMUL R12, R12, R2 ;  /* 0x000000020c0c7220 */ /* 0x004fca0000400000 */
[----:B------:R-:W-:-:S05]  /*21370*/  F2FP.BF16.F32.PACK_AB R12, RZ, R12 ;  /* 0x0000000cff0c723e */ /* 0x000fca00000010ff */
[----:B------:R0:W-:Y:S01]  /*21380*/  @P5 STG.E.U16 desc[UR36][R8.64+0xa0], R12 ;  /* 0x0000a00c08005986 */ /* 0x0001e2000c101524 */
[----:B------:R-:W-:Y:S01]  /*21390*/  ISETP.GT.AND P5, PT, R0, 0x80, P6 ;  /* 0x000000800000780c */ /* 0x000fe200037a4270 */
[----:B0-----:R-:W-:-:S05]  /*213a0*/  FMUL R12, R20, R2 ;  /* 0x00000002140c7220 */ /* 0x001fca0000400000 */
[----:B------:R-:W-:-:S07]  /*213b0*/  F2FP.BF16.F32.PACK_AB R12, RZ, R12 ;  /* 0x0000000cff0c723e */ /* 0x000fce00000010ff */
[----:B------:R3:W-:Y:S01]  /*213c0*/  @P5 STG.E.U16 desc[UR36][R8.64+0xa2], R12 ;  /* 0x0000a20c08005986 */ /* 0x0007e2000c101524 */
[----:B------:R-:W-:-:S04]  /*213d0*/  ISETP.GT.AND P5, PT, R3, 0x50, PT ;  /* 0x000000500300780c */ /* 0x000fc80003fa4270 */
[----:B------:R-:W-:Y:S01]  /*213e0*/  ISETP.GT.AND P5, PT, R0, 0x88, P5 ;  /* 0x000000880000780c */ /* 0x000fe20002fa4270 */
[----:B---3--:R-:W-:-:S05]  /*213f0*/  FMUL R12, R21, R2 ;  /* 0x00000002150c7220 */ /* 0x008fca0000400000 */
[----:B------:R-:W-:-:S07]  /*21400*/  F2FP.BF16.F32.PACK_AB R12, RZ, R12 ;  /* 0x0000000cff0c723e */ /* 0x000fce00000010ff */
[----:B------:R4:W-:Y:S01]  /*21410*/  @P5 STG.E.U16 desc[UR36][R10.64+0xa0], R12 ;  /* 0x0000a00c0a005986 */ /* 0x0009e2000c101524 */
[----:B------:R-:W-:Y:S02]  /*21420*/  ISETP.GT.AND P5, PT, R0, 0x88, P6 ;  /* 0x000000880000780c */ /* 0x000fe400037a4270 */
[----:B------:R-:W-:Y:S01]  /*21430*/  ISETP.GT.AND P6, PT, R3, 0x58, PT ;  /* 0x000000580300780c */ /* 0x000fe20003fc4270 */
[----:B----4-:R-:W-:-:S05]  /*21440*/  FMUL R12, R14, R2 ;  /* 0x000000020e0c7220 */ /* 0x010fca0000400000 */
[----:B------:R-:W-:-:S05]  /*21450*/  F2FP.BF16.F32.PACK_AB R12, RZ, R12 ;  /* 0x0000000cff0c723e */ /* 0x000fca00000010ff */
[----:B------:R5:W-:Y:S01]  /*21460*/  @P5 STG.E.U16 desc[UR36][R10.64+0xa2], R12 ;  /* 0x0000a20c0a005986 */ /* 0x000be2000c101524 */
[----:B------:R-:W-:Y:S02]  /*21470*/  ISETP.GT.AND P5, PT, R0, 0x80, P6 ;  /* 0x000000800000780c */ /* 0x000fe400037a4270 */
[----:B------:R-:W-:Y:S01]  /*21480*/  ISETP.GT.AND P6, PT, R3, 0x59, PT ;  /* 0x000000590300780c */ /* 0x000fe20003fc4270 */
[----:B-----5:R-:W-:Y:S02]  /*21490*/  FMUL R12, R235, R2 ;  /* 0x00000002eb0c7220 */ /* 0x020fe40000400000 */
[----:B------:R-:W2:Y:S03]  /*214a0*/  LDL.LU R235, [R1+0xc0] ;  /* 0x0000c00001eb7983 */ /* 0x000ea60000300800 */
[----:B------:R-:W-:-:S05]  /*214b0*/  F2FP.BF16.F32.PACK_AB R12, RZ, R12 ;  /* 0x0000000cff0c723e */ /* 0x000fca00000010ff */
[----:B------:R0:W-:Y:S01]  /*214c0*/  @P5 STG.E.U16 desc[UR36][R8.64+0xb0], R12 ;  /* 0x0000b00c08005986 */ /* 0x0001e2000c101524 */
[----:B------:R-:W-:Y:S01]  /*214d0*/  ISETP.GT.AND P5, PT, R0, 0x80, P6 ;  /* 0x000000800000780c */ /* 0x000fe200037a4270 */
[----:B0-----:R-:W-:Y:S02]  /*214e0*/  FMUL R12, R234, R2 ;  /* 0x00000002ea0c7220 */ /* 0x001fe40000400000 */
[----:B------:R-:W3:Y:S03]  /*214f0*/  LDL.LU R234, [R1+0xc4] ;  /* 0x0000c40001ea7983 */ /* 0x000ee60000300800 */
[----:B------:R-:W-:-:S07]  /*21500*/  F2FP.BF16.F32.PACK_AB R12, RZ, R12 ;  /* 0x0000000cff0c723e */ /* 0x000fce00000010ff */
[----:B------:R0:W-:Y:S01]  /*21510*/  @P5 STG.E.U16 desc[UR36][R8.64+0xb2], R12 ;  /* 0x0000b20c08005986 */ /* 0x0001e2000c101524 */
[----:B------:R-:W-:-:S04]  /*21520*/  ISETP.GT.AND P5, PT, R3, 0x58, PT ;  /* 0x000000580300780c */ /* 0x000fc80003fa4270 */
[----:B------:R-:W-:Y:S01]  /*21530*/  ISETP.GT.AND P5, PT, R0, 0x88, P5 ;  /* 0x000000880000780c */ /* 0x000fe20002fa4270 */
[----:B0-----:R-:W-:Y:S02]  /*21540*/  FMUL R12, R233, R2 ;  /* 0x00000002e90c7220 */ /* 0x001fe40000400000 */
[----:B------:R-:W4:Y:S03]  /*21550*/  LDL.LU R233, [R1+0xc8] ;  /* 0x0000c80001e97983 */ /* 0x000f260000300800 */
        /* <DEDUP_REMOVED lines=8> */
[----:B------:R-:W-:Y:S02]  /*215e0*/  ISETP.GT.AND P5, PT, R0, 0x80, P6 ;  /* 0x000000800000780c */ /* 0x000fe400037a4270 */
[----:B------:R-:W-:Y:S01]  /*215f0*/  ISETP.GT.AND P6, PT, R3, 0x61, PT ;  /* 0x000000610300780c */ /* 0x000fe20003fc4270 */
[----:B0-----:R-:W-:Y:S02]  /*21600*/  FMUL R12, R231, R2 ;  /* 0x00000002e70c7220 */ /* 0x001fe40000400000 */
[----:B------:R-:W5:Y:S03]  /*21610*/  LDL.LU R231, [R1+0xd0] ;  /* 0x0000d00001e77983 */ /* 0x000f660000300800 */
[----:B------:R-:W-:-:S05]  /*21620*/  F2FP.BF16.F32.PACK_AB R12, RZ, R12 ;  /* 0x0000000cff0c723e */ /* 0x000fca00000010ff */
[----:B------:R0:W-:Y:S01]  /*21630*/  @P5 STG.E.U16 desc[UR36][R8.64+0xc0], R12 ;  /* 0x0000c00c08005986 */ /* 0x0001e2000c101524 */
[----:B------:R-:W-:Y:S01]  /*21640*/  ISETP.GT.AND P5, PT, R0, 0x80, P6 ;  /* 0x000000800000780c */ /* 0x000fe200037a4270 */
[----:B0-----:R-:W-:Y:S02]  /*21650*/  FMUL R12, R230, R2 ;  /* 0x00000002e60c7220 */ /* 0x001fe40000400000 */
[----:B------:R-:W5:Y:S03]  /*21660*/  LDL.LU R230, [R1+0xd4] ;  /* 0x0000d40001e67983 */ /* 0x000f660000300800 */
[----:B------:R-:W-:-:S07]  /*21670*/  F2FP.BF16.F32.PACK_AB R12, RZ, R12 ;  /* 0x0000000cff0c723e */ /* 0x000fce00000010ff */
[----:B------:R0:W-:Y:S01]  /*21680*/  @P5 STG.E.U16 desc[UR36][R8.64+0xc2], R12 ;  /* 0x0000c20c08005986 */ /* 0x0001e2000c101524 */
[----:B------:R-:W-:-:S04]  /*21690*/  ISETP.GT.AND P5, PT, R3, 0x60, PT ;  /* 0x000000600300780c */ /* 0x000fc80003fa4270 */
[----:B------:R-:W-:Y:S01]  /*216a0*/  ISETP.GT.AND P5, PT, R0, 0x88, P5 ;  /* 0x000000880000780c */ /* 0x000fe20002fa4270 */
[----:B0-----:R-:W-:Y:S02]  /*216b0*/  FMUL R12, R229, R2 ;  /* 0x00000002e50c7220 */ /* 0x001fe40000400000 */
        /* <DEDUP_REMOVED lines=200> */
[-C--:B0-----:R-:W-:Y:S01]  /*22340*/  FMUL R12, R194, R2.reuse ;  /* 0x00000002c20c7220 */ /* 0x081fe20000400000 */
[----:B------:R-:W-:Y:S01]  /*22350*/  FMUL R13, R13, R2 ;  /* 0x000000020d0d7220 */ /* 0x000fe20000400000 */
        /* <DEDUP_REMOVED lines=28> */
[----:B0-----:R-:W-:Y:S01]  /*22520*/  FMUL R12, R189, R2 ;  /* 0x00000002bd0c7220 */ /* 0x001fe20000400000 */
[----:B------:R-:W-:Y:S01]  /*22530*/  F2FP.BF16.F32.PACK_AB R13, RZ, R13 ;  /* 0x0000000dff0d723e */ /* 0x000fe200000010ff */
        /* <DEDUP_REMOVED lines=57> */
[-C--:B0-----:R-:W-:Y:S01]  /*228d0*/  FMUL R12, R179, R2.reuse ;  /* 0x00000002b30c7220 */ /* 0x081fe20000400000 */
[----:B------:R-:W-:Y:S01]  /*228e0*/  FMUL R14, R159, R2 ;  /* 0x000000029f0e7220 */ /* 0x000fe20000400000 */
        /* <DEDUP_REMOVED lines=27> */
[----:B0-----:R-:W-:Y:S01]  /*22aa0*/  FMUL R12, R174, R2 ;  /* 0x00000002ae0c7220 */ /* 0x001fe20000400000 */
[----:B------:R-:W-:Y:S01]  /*22ab0*/  F2FP.BF16.F32.PACK_AB R14, RZ, R14 ;  /* 0x0000000eff0e723e */ /* 0x000fe200000010ff */
        /* <DEDUP_REMOVED lines=30> */
[-C--:B0-----:R-:W-:Y:S01]  /*22ca0*/  FMUL R12, R168, R2.reuse ;  /* 0x00000002a80c7220 */ /* 0x081fe20000400000 */
[----:B------:R-:W-:Y:S01]  /*22cb0*/  FMUL R19, R19, R2 ;  /* 0x0000000213137220 */ /* 0x000fe20000400000 */
        /* <DEDUP_REMOVED lines=38> */
[C---:B------:R-:W-:Y:S01]  /*22f20*/  ISETP.GT.AND P5, PT, R0.reuse, 0x80, P4 ;  /* 0x000000800000780c */ /* 0x040fe200027a4270 */
[----:B0-----:R-:W-:Y:S01]  /*22f30*/  FMUL R12, R161, R2 ;  /* 0x00000002a10c7220 */ /* 0x001fe20000400000 */
[----:B------:R-:W-:Y:S01]  /*22f40*/  ISETP.GT.AND P4, PT, R0, 0x88, P4 ;  /* 0x000000880000780c */ /* 0x000fe20002784270 */
[----:B------:R-:W5:Y:S03]  /*22f50*/  LDL.LU R161, [R1+0x1e4] ;  /* 0x0001e40001a17983 */ /* 0x000f660000300800 */
[----:B------:R-:W-:-:S07]  /*22f60*/  F2FP.BF16.F32.PACK_AB R12, RZ, R12 ;  /* 0x0000000cff0c723e */ /* 0x000fce00000010ff */
[----:B------:R0:W-:Y:S01]  /*22f70*/  @P5 STG.E.U16 desc[UR36][R8.64+0x1d2], R12 ;  /* 0x0001d20c08005986 */ /* 0x0001e2000c101524 */
[----:B------:R-:W-:Y:S01]  /*22f80*/  ISETP.GT.AND P5, PT, R0, 0x88, P6 ;  /* 0x000000880000780c */ /* 0x000fe200037a4270 */
[----:B0-----:R-:W-:-:S12]  /*22f90*/  FMUL R12, R160, R2 ;  /* 0x00000002a00c7220 */ /* 0x001fd80000400000 */
[----:B------:R0:W-:Y:S01]  /*22fa0*/  @P5 STG.E.U16 desc[UR36][R10.64+0x1d0], R13 ;  /* 0x0001d00d0a005986 */ /* 0x0001e2000c101524 */
[----:B------:R-:W-:-:S03]  /*22fb0*/  F2FP.BF16.F32.PACK_AB R12, RZ, R12 ;  /* 0x0000000cff0c723e */ /* 0x000fc600000010ff */
[----:B------:R-:W5:Y:S01]  /*22fc0*/  LDL.LU R160, [R1+0x1e8] ;  /* 0x0001e80001a07983 */ /* 0x000f620000300800 */
[----:B------:R-:W-:-:S03]  /*22fd0*/  ISETP.GT.AND P5, PT, R0, 0x80, P2 ;  /* 0x000000800000780c */ /* 0x000fc600017a4270 */
[----:B------:R1:W-:Y:S01]  /*22fe0*/  @P4 STG.E.U16 desc[UR36][R10.64+0x1d2], R12 ;  /* 0x0001d20c0a004986 */ /* 0x0003e2000c101524 */
[C---:B------:R-:W-:Y:S02]  /*22ff0*/  ISETP.GT.AND P4, PT, R0.reuse, 0x80, P3 ;  /* 0x000000800000780c */ /* 0x040fe40001f84270 */
[----:B------:R-:W-:Y:S01]  /*23000*/  ISETP.GT.AND P2, PT, R0, 0x88, P2 ;  /* 0x000000880000780c */ /* 0x000fe20001744270 */
[-C--:B0-----:R-:W-:Y:S01]  /*23010*/  FMUL R13, R158, R2.reuse ;  /* 0x000000029e0d7220 */ /* 0x081fe20000400000 */
[----:B------:R-:W5:Y:S04]  /*23020*/  LDL.LU R159, [R1+0x1ec] ;  /* 0x0001ec00019f7983 */ /* 0x000f680000300800 */
[----:B------:R-:W-:Y:S01]  /*23030*/  F2FP.BF16.F32.PACK_AB R13, RZ, R13 ;  /* 0x0000000dff0d723e */ /* 0x000fe200000010ff */
[----:B-1----:R-:W-:Y:S01]  /*23040*/  FMUL R12, R157, R2 ;  /* 0x000000029d0c7220 */ /* 0x002fe20000400000 */
[----:B------:R0:W-:Y:S01]  /*23050*/  @P5 STG.E.U16 desc[UR36][R8.64+0x1e0], R14 ;  /* 0x0001e00e08005986 */ /* 0x0001e2000c101524 */
[----:B------:R-:W-:-:S03]  /*23060*/  ISETP.GT.AND P3, PT, R0, 0x88, P3 ;  /* 0x000000880000780c */ /* 0x000fc60001f64270 */
[----:B------:R-:W-:Y:S01]  /*23070*/  F2FP.BF16.F32.PACK_AB R12, RZ, R12 ;  /* 0x0000000cff0c723e */ /* 0x000fe200000010ff */
[----:B------:R1:W-:Y:S01]  /*23080*/  @P4 STG.E.U16 desc[UR36][R8.64+0x1e2], R13 ;  /* 0x0001e20d08004986 */ /* 0x0003e2000c101524 */
[C---:B------:R-:W-:Y:S02]  /*23090*/  ISETP.GT.AND P5, PT, R0.reuse, 0x80, P0 ;  /* 0x000000800000780c */ /* 0x040fe400007a4270 */
[----:B------:R-:W-:Y:S01]  /*230a0*/  ISETP.GT.AND P4, PT, R0, 0x80, P1 ;  /* 0x000000800000780c */ /* 0x000fe20000f84270 */
[----:B------:R2:W-:Y:S01]  /*230b0*/  @P2 STG.E.U16 desc[UR36][R10.64+0x1e0], R12 ;  /* 0x0001e00c0a002986 */ /* 0x0005e2000c101524 */
[----:B0-----:R-:W-:-:S03]  /*230c0*/  F2FP.BF16.F32.PACK_AB R14, RZ, R21 ;  /* 0x00000015ff0e723e */ /* 0x001fc600000010ff */
[----:B------:R-:W5:Y:S01]  /*230d0*/  LDL.LU R158, [R1+0x1f0] ;  /* 0x0001f000019e7983 */ /* 0x000f620000300800 */
[----:B-1----:R-:W-:-:S03]  /*230e0*/  F2FP.BF16.F32.PACK_AB R13, RZ, R20 ;  /* 0x00000014ff0d723e */ /* 0x002fc600000010ff */
[----:B------:R-:W5:Y:S01]  /*230f0*/  LDL.LU R157, [R1+0x1f4] ;  /* 0x0001f400019d7983 */ /* 0x000f620000300800 */
[----:B--2---:R-:W-:-:S03]  /*23100*/  F2FP.BF16.F32.PACK_AB R12, RZ, R19 ;  /* 0x00000013ff0c723e */ /* 0x004fc600000010ff */
[----:B------:R-:W2:Y:S01]  /*23110*/  LDL.LU R156, [R1+0x1f8] ;  /* 0x0001f800019c7983 */ /* 0x000ea20000300800 */
[----:B------:R-:W-:Y:S02]  /*23120*/  PRMT R19, R14, 0x7610, R19 ;  /* 0x000076100e137816 */ /* 0x000fe40000000013 */
[----:B------:R-:W-:Y:S01]  /*23130*/  PRMT R14, R13, 0x7610, R14 ;  /* 0x000076100d0e7816 */ /* 0x000fe2000000000e */
[----:B------:R-:W2:Y:S01]  /*23140*/  LDL.LU R155, [R1+0x1fc] ;  /* 0x0001fc00019b7983 */ /* 0x000ea20000300800 */
[----:B------:R-:W-:Y:S02]  /*23150*/  PRMT R13, R12, 0x7610, R13 ;  /* 0x000076100c0d7816 */ /* 0x000fe4000000000d */
[----:B------:R-:W-:Y:S01]  /*23160*/  F2FP.BF16.F32.PACK_AB R12, RZ, R15 ;  /* 0x0000000fff0c723e */ /* 0x000fe200000010ff */
[----:B------:R-:W3:Y:S04]  /*23170*/  LDL.LU R21, [R1+0xbc] ;  /* 0x0000bc0001157983 */ /* 0x000ee80000300800 */
[----:B------:R-:W-:Y:S04]  /*23180*/  @P3 STG.E.U16 desc[UR36][R10.64+0x1e2], R19 ;  /* 0x0001e2130a003986 */ /* 0x000fe8000c101524 */
[----:B------:R-:W4:Y:S04]  /*23190*/  LDL.LU R15, [R1+0x8] ;  /* 0x00000800010f7983 */ /* 0x000f280000300800 */
[----:B------:R0:W-:Y:S04]  /*231a0*/  @P5 STG.E.U16 desc[UR36][R8.64+0x1f0], R14 ;  /* 0x0001f00e08005986 */ /* 0x0001e8000c101524 */
[----:B------:R1:W-:Y:S04]  /*231b0*/  @P4 STG.E.U16 desc[UR36][R8.64+0x1f2], R13 ;  /* 0x0001f20d08004986 */ /* 0x0003e8000c101524 */
[----:B0-----:R-:W5:Y:S01]  /*231c0*/  LDL.LU R14, [R1+0x4] ;  /* 0x00000400010e7983 */ /* 0x001f620000300800 */
[----:B-1----:R-:W-:-:S03]  /*231d0*/  PRMT R13, R12, 0x7610, R13 ;  /* 0x000076100c0d7816 */ /* 0x002fc6000000000d */
[----:B------:R-:W2:Y:S01]  /*231e0*/  LDL.LU R12, [R1] ;  /* 0x00000000010c7983 */ /* 0x000ea20000300800 */
[C---:B------:R-:W-:Y:S02]  /*231f0*/  ISETP.GT.AND P0, PT, R0.reuse, 0x88, P0 ;  /* 0x000000880000780c */ /* 0x040fe40000704270 */
[----:B------:R-:W-:Y:S02]  /*23200*/  ISETP.GT.AND P1, PT, R0, 0x88, P1 ;  /* 0x000000880000780c */ /* 0x000fe40000f24270 */
[----:B------:R-:W-:Y:S01]  /*23210*/  ISETP.GT.AND P3, PT, R3, 0x100, PT ;  /* 0x000001000300780c */ /* 0x000fe20003f64270 */
[----:B------:R-:W-:-:S08]  /*23220*/  FMUL R22, R22, R2 ;  /* 0x0000000216167220 */ /* 0x000fd00000400000 */
[----:B------:R0:W-:Y:S01]  /*23230*/  @P0 STG.E.U16 desc[UR36][R10.64+0x1f0], R13 ;  /* 0x0001f00d0a000986 */ /* 0x0001e2000c101524 */
[----:B------:R-:W-:Y:S02]  /*23240*/  ISETP.GT.AND P0, PT, R0, RZ, P3 ;  /* 0x000000ff0000720c */ /* 0x000fe40001f04270 */
[----:B0-----:R-:W-:Y:S02]  /*23250*/  F2FP.BF16.F32.PACK_AB R13, RZ, R22 ;  /* 0x00000016ff0d723e */ /* 0x001fe400000010ff */
[----:B------:R-:W3:Y:S04]  /*23260*/  LDL.LU R22, [R1+0xb8] ;  /* 0x0000b80001167983 */ /* 0x000ee80000300800 */
[----:B------:R0:W-:Y:S01]  /*23270*/  @P1 STG.E.U16 desc[UR36][R10.64+0x1f2], R13 ;  /* 0x0001f20d0a001986 */ /* 0x0001e2000c101524 */
[----:B----4-:R-:W-:-:S05]  /*23280*/  FMUL R15, R15, R2 ;  /* 0x000000020f0f7220 */ /* 0x010fca0000400000 */
[----:B0-----:R-:W-:Y:S01]  /*23290*/  F2FP.BF16.F32.PACK_AB R10, RZ, R15 ;  /* 0x0000000fff0a723e */ /* 0x001fe200000010ff */
[-C--:B-----5:R-:W-:Y:S01]  /*232a0*/  FMUL R14, R14, R2.reuse ;  /* 0x000000020e0e7220 */ /* 0x0a0fe20000400000 */
[----:B--2---:R-:W-:-:S04]  /*232b0*/  FMUL R12, R12, R2 ;  /* 0x000000020c0c7220 */ /* 0x004fc80000400000 */
[----:B------:R-:W-:Y:S02]  /*232c0*/  F2FP.BF16.F32.PACK_AB R11, RZ, R14 ;  /* 0x0000000eff0b723e */ /* 0x000fe400000010ff */
[----:B------:R-:W2:Y:S01]  /*232d0*/  LDL.LU R14, [R1+0x24] ;  /* 0x00002400010e7983 */ /* 0x000ea20000300800 */
[----:B------:R-:W-:-:S03]  /*232e0*/  F2FP.BF16.F32.PACK_AB R12, RZ, R12 ;  /* 0x0000000cff0c723e */ /* 0x000fc600000010ff */
[----:B------:R-:W4:Y:S04]  /*232f0*/  LDL.LU R15, [R1+0xa8] ;  /* 0x0000a800010f7983 */ /* 0x000f280000300800 */
[----:B------:R0:W-:Y:S02]  /*23300*/  @P0 STG.E.U16 desc[UR36][R4.64+0x200], R12 ;  /* 0x0002000c04000986 */ /* 0x0001e4000c101524 */
[----:B0-----:R-:W-:Y:S02]  /*23310*/  PRMT R12, R11, 0x7610, R12 ;  /* 0x000076100b0c7816 */ /* 0x001fe4000000000c */
[----:B------:R-:W5:Y:S01]  /*23320*/  LDL.LU R11, [R1+0xc] ;  /* 0x00000c00010b7983 */ /* 0x000f620000300800 */
[----:B------:R-:W-:Y:S02]  /*23330*/  PRMT R13, R10, 0x7610, R13 ;  /* 0x000076100a0d7816 */ /* 0x000fe4000000000d */
[----:B------:R-:W-:-:S04]  /*23340*/  ISETP.GT.AND P6, PT, R3, 0x101, PT ;  /* 0x000001010300780c */ /* 0x000fc80003fc4270 */
[C---:B------:R-:W-:Y:S02]  /*23350*/  ISETP.GT.AND P2, PT, R0.reuse, RZ, P6 ;  /* 0x000000ff0000720c */ /* 0x040fe40003744270 */
[C---:B------:R-:W-:Y:S02]  /*23360*/  ISETP.GT.AND P3, PT, R0.reuse, 0x8, P3 ;  /* 0x000000080000780c */ /* 0x040fe40001f64270 */
[----:B------:R-:W-:Y:S01]  /*23370*/  ISETP.GT.AND P0, PT, R0, 0x8, P6 ;  /* 0x000000080000780c */ /* 0x000fe20003704270 */
[----:B-----5:R-:W-:-:S05]  /*23380*/  FMUL R11, R11, R2 ;  /* 0x000000020b0b7220 */ /* 0x020fca0000400000 */
[----:B------:R-:W-:Y:S02]  /*23390*/  F2FP.BF16.F32.PACK_AB R10, RZ, R11 ;  /* 0x0000000bff0a723e */ /* 0x000fe400000010ff */
[----:B------:R-:W5:Y:S01]  /*233a0*/  LDL.LU R11, [R1+0x10] ;  /* 0x00001000010b7983 */ /* 0x000f620000300800 */
[----:B------:R-:W-:-:S03]  /*233b0*/  ISETP.GT.AND P5, PT, R3, 0x108, PT ;  /* 0x000001080300780c */ /* 0x000fc60003fa4270 */
[----:B------:R0:W-:Y:S04]  /*233c0*/  @P2 STG.E.U16 desc[UR36][R4.64+0x202], R12 ;  /* 0x0002020c04002986 */ /* 0x0001e8000c101524 */
[----:B------:R1:W-:Y:S01]  /*233d0*/  @P3 STG.E.U16 desc[UR36][R6.64+0x200], R13 ;  /* 0x0002000d06003986 */ /* 0x0003e2000c101524 */
[----:B0-----:R-:W-:-:S03]  /*233e0*/  IADD3 R12, P1, P2, R153, R4, R23 ;  /* 0x00000004990c7210 */ /* 0x001fc60007a3e017 */
[----:B------:R0:W-:Y:S01]  /*233f0*/  @P0 STG.E.U16 desc[UR36][R6.64+0x202], R10 ;  /* 0x0002020a06000986 */ /* 0x0001e2000c101524 */
[----:B-1----:R-:W-:-:S03]  /*23400*/  IADD3.X R13, R154, R5, R152, P1, P2 ;  /* 0x000000059a0d7210 */ /* 0x002fc60000fe4498 */
[----:B------:R-:W3:Y:S01]  /*23410*/  LDL.LU R23, [R1+0xb4] ;  /* 0x0000b40001177983 */ /* 0x000ee20000300800 */
[----:B------:R-:W-:-:S03]  /*23420*/  ISETP.GT.AND P1, PT, R0, RZ, P5 ;  /* 0x000000ff0000720c */ /* 0x000fc60002f24270 */
[----:B------:R-:W3:Y:S04]  /*23430*/  LDL.LU R152, [R1+0xb0] ;  /* 0x0000b00001987983 */ /* 0x000ee80000300800 */
[----:B0-----:R-:W2:Y:S01]  /*23440*/  LDL.LU R10, [R1+0x14] ;  /* 0x00001400010a7983 */ /* 0x001ea20000300800 */
[----:B-----5:R-:W-:-:S05]  /*23450*/  FMUL R11, R11, R2 ;  /* 0x000000020b0b7220 */ /* 0x020fca0000400000 */
[----:B------:R-:W-:-:S05]  /*23460*/  F2FP.BF16.F32.PACK_AB R11, RZ, R11 ;  /* 0x0000000bff0b723e */ /* 0x000fca00000010ff */
[----:B------:R0:W-:Y:S04]  /*23470*/  @P1 STG.E.U16 desc[UR36][R4.64+0x210], R11 ;  /* 0x0002100b04001986 */ /* 0x0001e8000c101524 */
[----:B0-----:R-:W5:Y:S01]  /*23480*/  LDL.LU R11, [R1+0x18] ;  /* 0x00001800010b7983 */ /* 0x001f620000300800 */
[----:B------:R-:W-:-:S04]  /*23490*/  ISETP.GT.AND P4, PT, R3, 0x109, PT ;  /* 0x000001090300780c */ /* 0x000fc80003f84270 */
[----:B------:R-:W-:Y:S01]  /*234a0*/  ISETP.GT.AND P0, PT, R0, RZ, P4 ;  /* 0x000000ff0000720c */ /* 0x000fe20002704270 */
[----:B--2---:R-:W-:-:S05]  /*234b0*/  FMUL R10, R10, R2 ;  /* 0x000000020a0a7220 */ /* 0x004fca0000400000 */
[----:B------:R-:W-:Y:S02]  /*234c0*/  F2FP.BF16.F32.PACK_AB R10, RZ, R10 ;  /* 0x0000000aff0a723e */ /* 0x000fe400000010ff */
[----:B------:R-:W-:-:S05]  /*234d0*/  ISETP.GT.AND P1, PT, R0, 0x8, P5 ;  /* 0x000000080000780c */ /* 0x000fca0002f24270 */
[----:B------:R0:W-:Y:S04]  /*234e0*/  @P0 STG.E.U16 desc[UR36][R4.64+0x212], R10 ;  /* 0x0002120a04000986 */ /* 0x0001e8000c101524 */
[----:B0-----:R-:W2:Y:S01]  /*234f0*/  LDL.LU R10, [R1+0x1c] ;  /* 0x00001c00010a7983 */ /* 0x001ea20000300800 */
[----:B-----5:R-:W-:-:S05]  /*23500*/  FMUL R11, R11, R2 ;  /* 0x000000020b0b7220 */ /* 0x020fca0000400000 */
[----:B------:R-:W-:-:S05]  /*23510*/  F2FP.BF16.F32.PACK_AB R11, RZ, R11 ;  /* 0x0000000bff0b723e */ /* 0x000fca00000010ff */
[----:B------:R0:W-:Y:S04]  /*23520*/  @P1 STG.E.U16 desc[UR36][R6.64+0x210], R11 ;  /* 0x0002100b06001986 */ /* 0x0001e8000c101524 */
[----:B0-----:R-:W5:Y:S01]  /*23530*/  LDL.LU R11, [R1+0x20] ;  /* 0x00002000010b7983 */ /* 0x001f620000300800 */
[----:B------:R-:W-:Y:S01]  /*23540*/  ISETP.GT.AND P0, PT, R0, 0x8, P4 ;  /* 0x000000080000780c */ /* 0x000fe20002704270 */
[----:B--2---:R-:W-:Y:S01]  /*23550*/  FMUL R10, R10, R2 ;  /* 0x000000020a0a7220 */ /* 0x004fe20000400000 */
[----:B------:R-:W-:-:S04]  /*23560*/  ISETP.GT.AND P3, PT, R3, 0x110, PT ;  /* 0x000001100300780c */ /* 0x000fc80003f64270 */
[----:B------:R-:W-:-:S07]  /*23570*/  F2FP.BF16.F32.PACK_AB R10, RZ, R10 ;  /* 0x0000000aff0a723e */ /* 0x000fce00000010ff */
[----:B------:R5:W-:Y:S01]  /*23580*/  @P0 STG.E.U16 desc[UR36][R6.64+0x212], R10 ;  /* 0x0002120a06000986 */ /* 0x000be2000c101524 */
[----:B------:R-:W-:Y:S02]  /*23590*/  ISETP.GT.AND P0, PT, R0, RZ, P3 ;  /* 0x000000ff0000720c */ /* 0x000fe40001f04270 */
[----:B------:R-:W-:Y:S01]  /*235a0*/  ISETP.GT.AND P2, PT, R3, 0x111, PT ;  /* 0x000001110300780c */ /* 0x000fe20003f44270 */
[----:B------:R-:W-:-:S05]  /*235b0*/  FMUL R14, R14, R2 ;  /* 0x000000020e0e7220 */ /* 0x000fca0000400000 */
[----:B------:R-:W-:Y:S01]  /*235c0*/  F2FP.BF16.F32.PACK_AB R14, RZ, R14 ;  /* 0x0000000eff0e723e */ /* 0x000fe200000010ff */
[----:B-----5:R-:W-:-:S05]  /*235d0*/  FMUL R10, R11, R2 ;  /* 0x000000020b0a7220 */ /* 0x020fca0000400000 */
[----:B------:R-:W-:-:S05]  /*235e0*/  F2FP.BF16.F32.PACK_AB R10, RZ, R10 ;  /* 0x0000000aff0a723e */ /* 0x000fca00000010ff */
[----:B------:R0:W-:Y:S02]  /*235f0*/  @P0 STG.E.U16 desc[UR36][R4.64+0x220], R10 ;  /* 0x0002200a04000986 */ /* 0x0001e4000c101524 */
[----:B0-----:R-:W-:Y:S02]  /*23600*/  IADD3 R10, P0, R153, R8, RZ ;  /* 0x00000008990a7210 */ /* 0x001fe40007f1e0ff */
[----:B------:R-:W2:Y:S03]  /*23610*/  LDL.LU R153, [R1+0xac] ;  /* 0x0000ac0001997983 */ /* 0x000ea60000300800 */
[----:B------:R-:W-:Y:S01]  /*23620*/  IMAD.X R11, R154, 0x1, R9, P0 ;  /* 0x000000019a0b7824 */ /* 0x000fe200000e0609 */
[----:B------:R-:W-:Y:S01]  /*23630*/  ISETP.GT.AND P0, PT, R0, RZ, P2 ;  /* 0x000000ff0000720c */ /* 0x000fe20001704270 */
[----:B------:R-:W5:-:S12]  /*23640*/  LDL.LU R154, [R1+0xa4] ;  /* 0x0000a400019a7983 */ /* 0x000f580000300800 */
[----:B------:R0:W-:Y:S04]  /*23650*/  @P0 STG.E.U16 desc[UR36][R4.64+0x222], R14 ;  /* 0x0002220e04000986 */ /* 0x0001e8000c101524 */
[----:B0-----:R-:W4:Y:S01]  /*23660*/  LDL.LU R14, [R1+0x28] ;  /* 0x00002800010e7983 */ /* 0x001f220000300800 */
[----:B------:R-:W-:Y:S01]  /*23670*/  ISETP.GT.AND P0, PT, R0, 0x8, P3 ;  /* 0x000000080000780c */ /* 0x000fe20001f04270 */
[----:B----4-:R-:W-:-:S05]  /*23680*/  FMUL R14, R14, R2 ;  /* 0x000000020e0e7220 */ /* 0x010fca0000400000 */
[----:B------:R-:W-:-:S07]  /*23690*/  F2FP.BF16.F32.PACK_AB R14, RZ, R14 ;  /* 0x0000000eff0e723e */ /* 0x000fce00000010ff */
[----:B------:R0:W-:Y:S04]  /*236a0*/  @P0 STG.E.U16 desc[UR36][R6.64+0x220], R14 ;  /* 0x0002200e06000986 */ /* 0x0001e8000c101524 */
[----:B0-----:R-:W4:Y:S01]  /*236b0*/  LDL.LU R14, [R1+0x2c] ;  /* 0x00002c00010e7983 */ /* 0x001f220000300800 */
[----:B------:R-:W-:Y:S01]  /*236c0*/  ISETP.GT.AND P0, PT, R0, 0x8, P2 ;  /* 0x000000080000780c */ /* 0x000fe20001704270 */
[----:B----4-:R-:W-:-:S05]  /*236d0*/  FMUL R14, R14, R2 ;  /* 0x000000020e0e7220 */ /* 0x010fca0000400000 */
[----:B------:R-:W-:-:S07]  /*236e0*/  F2FP.BF16.F32.PACK_AB R14, RZ, R14 ;  /* 0x0000000eff0e723e */ /* 0x000fce00000010ff */
[----:B------:R0:W-:Y:S04]  /*236f0*/  @P0 STG.E.U16 desc[UR36][R6.64+0x222], R14 ;  /* 0x0002220e06000986 */ /* 0x0001e8000c101524 */
[----:B0-----:R-:W4:Y:S01]  /*23700*/  LDL.LU R14, [R1+0x30] ;  /* 0x00003000010e7983 */ /* 0x001f220000300800 */
[----:B------:R-:W-:-:S04]  /*23710*/  ISETP.GT.AND P2, PT, R3, 0x118, PT ;  /* 0x000001180300780c */ /* 0x000fc80003f44270 */
[----:B------:R-:W-:Y:S01]  /*23720*/  ISETP.GT.AND P0, PT, R0, RZ, P2 ;  /* 0x000000ff0000720c */ /* 0x000fe20001704270 */
        /* <DEDUP_REMOVED lines=153> */
[----:B------:R-:W-:Y:S02]  /*240c0*/  ISETP.GT.AND P0, PT, R0, RZ, P2 ;  /* 0x000000ff0000720c */ /* 0x000fe40001704270 */
[----:B------:R-:W-:Y:S01]  /*240d0*/  ISETP.GT.AND P1, PT, R3, 0x151, PT ;  /* 0x000001510300780c */ /* 0x000fe20003f24270 */
[----:B------:R-:W-:-:S05]  /*240e0*/  FMUL R15, R15, R2 ;  /* 0x000000020f0f7220 */ /* 0x000fca0000400000 */
[----:B------:R-:W-:Y:S01]  /*240f0*/  F2FP.BF16.F32.PACK_AB R15, RZ, R15 ;  /* 0x0000000fff0f723e */ /* 0x000fe200000010ff */
[----:B----4-:R-:W-:-:S05]  /*24100*/  FMUL R14, R14, R2 ;  /* 0x000000020e0e7220 */ /* 0x010fca0000400000 */
[----:B------:R-:W-:-:S05]  /*24110*/  F2FP.BF16.F32.PACK_AB R14, RZ, R14 ;  /* 0x0000000eff0e723e */ /* 0x000fca00000010ff */
[----:B------:R5:W-:Y:S01]  /*24120*/  @P0 STG.E.U16 desc[UR36][R4.64+0x2a0], R14 ;  /* 0x0002a00e04000986 */ /* 0x000be2000c101524 */
[----:B------:R-:W-:Y:S01]  /*24130*/  ISETP.GT.AND P0, PT, R0, RZ, P1 ;  /* 0x000000ff0000720c */ /* 0x000fe20000f04270 */
[----:B-----5:R-:W-:-:S05]  /*24140*/  FMUL R14, R154, R2 ;  /* 0x000000029a0e7220 */ /* 0x020fca0000400000 */
[----:B------:R-:W-:-:S07]  /*24150*/  F2FP.BF16.F32.PACK_AB R14, RZ, R14 ;  /* 0x0000000eff0e723e */ /* 0x000fce00000010ff */
[----:B------:R0:W-:Y:S01]  /*24160*/  @P0 STG.E.U16 desc[UR36][R4.64+0x2a2], R14 ;  /* 0x0002a20e04000986 */ /* 0x0001e2000c101524 */
[----:B------:R-:W-:Y:S02]  /*24170*/  ISETP.GT.AND P0, PT, R0, 0x8, P2 ;  /* 0x000000080000780c */ /* 0x000fe40001704270 */
[----:B0-----:R-:W-:Y:S01]  /*24180*/  PRMT R14, R15, 0x7610, R14 ;  /* 0x000076100f0e7816 */ /* 0x001fe2000000000e */
[----:B--2---:R-:W-:-:S10]  /*24190*/  FMUL R15, R153, R2 ;  /* 0x00000002990f7220 */ /* 0x004fd40000400000 */
[----:B------:R0:W-:Y:S01]  /*241a0*/  @P0 STG.E.U16 desc[UR36][R6.64+0x2a0], R14 ;  /* 0x0002a00e06000986 */ /* 0x0001e2000c101524 */
[----:B------:R-:W-:Y:S02]  /*241b0*/  ISETP.GT.AND P0, PT, R0, 0x8, P1 ;  /* 0x000000080000780c */ /* 0x000fe40000f04270 */
[----:B------:R-:W-:Y:S02]  /*241c0*/  F2FP.BF16.F32.PACK_AB R15, RZ, R15 ;  /* 0x0000000fff0f723e */ /* 0x000fe400000010ff */
[----:B------:R-:W-:Y:S02]  /*241d0*/  ISETP.GT.AND P2, PT, R3, 0x158, PT ;  /* 0x000001580300780c */ /* 0x000fe40003f44270 */
[----:B0-----:R-:W-:Y:S01]  /*241e0*/  PRMT R14, R15, 0x7610, R14 ;  /* 0x000076100f0e7816 */ /* 0x001fe2000000000e */
[----:B---3--:R-:W-:-:S06]  /*241f0*/  FMUL R15, R152, R2 ;  /* 0x00000002980f7220 */ /* 0x008fcc0000400000 */
[----:B------:R0:W-:Y:S01]  /*24200*/  @P0 STG.E.U16 desc[UR36][R6.64+0x2a2], R14 ;  /* 0x0002a20e06000986 */ /* 0x0001e2000c101524 */
[----:B------:R-:W-:Y:S02]  /*24210*/  ISETP.GT.AND P0, PT, R0, RZ, P2 ;  /* 0x000000ff0000720c */ /* 0x000fe40001704270 */
[----:B------:R-:W-:Y:S02]  /*24220*/  F2FP.BF16.F32.PACK_AB R15, RZ, R15 ;  /* 0x0000000fff0f723e */ /* 0x000fe400000010ff */
[----:B------:R-:W-:Y:S02]  /*24230*/  ISETP.GT.AND P1, PT, R3, 0x159, PT ;  /* 0x000001590300780c */ /* 0x000fe40003f24270 */
[----:B------:R-:W-:Y:S01]  /*24240*/  PRMT R19, R15, 0x7610, R19 ;  /* 0x000076100f137816 */ /* 0x000fe20000000013 */
[----:B------:R-:W-:-:S06]  /*24250*/  FMUL R15, R23, R2 ;  /* 0x00000002170f7220 */ /* 0x000fcc0000400000 */
[----:B------:R1:W-:Y:S01]  /*24260*/  @P0 STG.E.U16 desc[UR36][R4.64+0x2b0], R19 ;  /* 0x0002b01304000986 */ /* 0x0003e2000c101524 */
[----:B------:R-:W-:Y:S02]  /*24270*/  ISETP.GT.AND P0, PT, R0, RZ, P1 ;  /* 0x000000ff0000720c */ /* 0x000fe40000f04270 */
[----:B------:R-:W-:Y:S01]  /*24280*/  F2FP.BF16.F32.PACK_AB R15, RZ, R15 ;  /* 0x0000000fff0f723e */ /* 0x000fe200000010ff */
[----:B0-----:R-:W-:-:S05]  /*24290*/  FMUL R14, R22, R2 ;  /* 0x00000002160e7220 */ /* 0x001fca0000400000 */
[----:B------:R-:W-:-:S05]  /*242a0*/  F2FP.BF16.F32.PACK_AB R14, RZ, R14 ;  /* 0x0000000eff0e723e */ /* 0x000fca00000010ff */
[----:B------:R0:W-:Y:S01]  /*242b0*/  @P0 STG.E.U16 desc[UR36][R4.64+0x2b2], R15 ;  /* 0x0002b20f04000986 */ /* 0x0001e2000c101524 */
[----:B------:R-:W-:Y:S02]  /*242c0*/  ISETP.GT.AND P0, PT, R0, 0x8, P2 ;  /* 0x000000080000780c */ /* 0x000fe40001704270 */
[----:B------:R-:W-:Y:S01]  /*242d0*/  PRMT R20, R14, 0x7610, R20 ;  /* 0x000076100e147816 */ /* 0x000fe20000000014 */
[----:B------:R-:W-:-:S05]  /*242e0*/  FMUL R14, R21, R2 ;  /* 0x00000002150e7220 */ /* 0x000fca0000400000 */
[----:B------:R-:W-:-:S05]  /*242f0*/  F2FP.BF16.F32.PACK_AB R14, RZ, R14 ;  /* 0x0000000eff0e723e */ /* 0x000fca00000010ff */
[----:B------:R2:W-:Y:S01]  /*24300*/  @P0 STG.E.U16 desc[UR36][R6.64+0x2b0], R20 ;  /* 0x0002b01406000986 */ /* 0x0005e2000c101524 */
[----:B------:R-:W-:Y:S02]  /*24310*/  ISETP.GT.AND P0, PT, R0, 0x8, P1 ;  /* 0x000000080000780c */ /* 0x000fe40000f04270 */
[----:B-1----:R-:W-:Y:S02]  /*24320*/  PRMT R19, R14, 0x7610, R19 ;  /* 0x000076100e137816 */ /* 0x002fe40000000013 */
[----:B------:R-:W-:Y:S01]  /*24330*/  ISETP.GT.AND P2, PT, R3, 0x160, PT ;  /* 0x000001600300780c */ /* 0x000fe20003f44270 */
[----:B------:R-:W-:-:S08]  /*24340*/  FMUL R14, R235, R2 ;  /* 0x00000002eb0e7220 */ /* 0x000fd00000400000 */
[----:B------:R1:W-:Y:S01]  /*24350*/  @P0 STG.E.U16 desc[UR36][R6.64+0x2b2], R19 ;  /* 0x0002b21306000986 */ /* 0x0003e2000c101524 */
[----:B------:R-:W-:Y:S02]  /*24360*/  ISETP.GT.AND P0, PT, R0, RZ, P2 ;  /* 0x000000ff0000720c */ /* 0x000fe40001704270 */
[----:B------:R-:W-:Y:S02]  /*24370*/  F2FP.BF16.F32.PACK_AB R14, RZ, R14 ;  /* 0x0000000eff0e723e */ /* 0x000fe400000010ff */
[----:B------:R-:W-:Y:S02]  /*24380*/  ISETP.GT.AND P1, PT, R3, 0x161, PT ;  /* 0x000001610300780c */ /* 0x000fe40003f24270 */
[----:B0-----:R-:W-:Y:S01]  /*24390*/  PRMT R15, R14, 0x7610, R15 ;  /* 0x000076100e0f7816 */ /* 0x001fe2000000000f */
[----:B------:R-:W-:-:S06]  /*243a0*/  FMUL R14, R234, R2 ;  /* 0x00000002ea0e7220 */ /* 0x000fcc0000400000 */
[----:B------:R0:W-:Y:S01]  /*243b0*/  @P0 STG.E.U16 desc[UR36][R4.64+0x2c0], R15 ;  /* 0x0002c00f04000986 */ /* 0x0001e2000c101524 */
[----:B------:R-:W-:Y:S02]  /*243c0*/  ISETP.GT.AND P0, PT, R0, RZ, P1 ;  /* 0x000000ff0000720c */ /* 0x000fe40000f04270 */
[----:B------:R-:W-:-:S04]  /*243d0*/  F2FP.BF16.F32.PACK_AB R14, RZ, R14 ;  /* 0x0000000eff0e723e */ /* 0x000fc800000010ff */
[----:B--2---:R-:W-:Y:S01]  /*243e0*/  PRMT R20, R14, 0x7610, R20 ;  /* 0x000076100e147816 */ /* 0x004fe20000000014 */
[----:B------:R-:W-:-:S06]  /*243f0*/  FMUL R14, R233, R2 ;  /* 0x00000002e90e7220 */ /* 0x000fcc0000400000 */
[----:B------:R2:W-:Y:S01]  /*24400*/  @P0 STG.E.U16 desc[UR36][R4.64+0x2c2], R20 ;  /* 0x0002c21404000986 */ /* 0x0005e2000c101524 */
[----:B------:R-:W-:Y:S02]  /*24410*/  ISETP.GT.AND P0, PT, R0, 0x8, P2 ;  /* 0x000000080000780c */ /* 0x000fe40001704270 */
[----:B------:R-:W-:-:S04]  /*24420*/  F2FP.BF16.F32.PACK_AB R14, RZ, R14 ;  /* 0x0000000eff0e723e */ /* 0x000fc800000010ff */
[----:B-1----:R-:W-:Y:S01]  /*24430*/  PRMT R19, R14, 0x7610, R19 ;  /* 0x000076100e137816 */ /* 0x002fe20000000013 */
[----:B------:R-:W-:-:S06]  /*24440*/  FMUL R14, R232, R2 ;  /* 0x00000002e80e7220 */ /* 0x000fcc0000400000 */
[----:B------:R1:W-:Y:S01]  /*24450*/  @P0 STG.E.U16 desc[UR36][R6.64+0x2c0], R19 ;  /* 0x0002c01306000986 */ /* 0x0003e2000c101524 */
[----:B------:R-:W-:Y:S02]  /*24460*/  ISETP.GT.AND P0, PT, R0, 0x8, P1 ;  /* 0x000000080000780c */ /* 0x000fe40000f04270 */
[----:B------:R-:W-:Y:S02]  /*24470*/  F2FP.BF16.F32.PACK_AB R14, RZ, R14 ;  /* 0x0000000eff0e723e */ /* 0x000fe400000010ff */
[----:B------:R-:W-:Y:S02]  /*24480*/  ISETP.GT.AND P2, PT, R3, 0x168, PT ;  /* 0x000001680300780c */ /* 0x000fe40003f44270 */
[----:B0-----:R-:W-:Y:S01]  /*24490*/  PRMT R15, R14, 0x7610, R15 ;  /* 0x000076100e0f7816 */ /* 0x001fe2000000000f */
[----:B------:R-:W-:-:S06]  /*244a0*/  FMUL R14, R231, R2 ;  /* 0x00000002e70e7220 */ /* 0x000fcc0000400000 */
[----:B------:R0:W-:Y:S01]  /*244b0*/  @P0 STG.E.U16 desc[UR36][R6.64+0x2c2], R15 ;  /* 0x0002c20f06000986 */ /* 0x0001e2000c101524 */
[----:B------:R-:W-:Y:S02]  /*244c0*/  ISETP.GT.AND P0, PT, R0, RZ, P2 ;  /* 0x000000ff0000720c */ /* 0x000fe40001704270 */
[----:B------:R-:W-:Y:S02]  /*244d0*/  F2FP.BF16.F32.PACK_AB R14, RZ, R14 ;  /* 0x0000000eff0e723e */ /* 0x000fe400000010ff */
[----:B------:R-:W-:Y:S02]  /*244e0*/  ISETP.GT.AND P1, PT, R3, 0x169, PT ;  /* 0x000001690300780c */ /* 0x000fe40003f24270 */
[----:B--2---:R-:W-:Y:S01]  /*244f0*/  PRMT R20, R14, 0x7610, R20 ;  /* 0x000076100e147816 */ /* 0x004fe20000000014 */
[----:B------:R-:W-:-:S06]  /*24500*/  FMUL R14, R230, R2 ;  /* 0x00000002e60e7220 */ /* 0x000fcc0000400000 */
[----:B------:R2:W-:Y:S01]  /*24510*/  @P0 STG.E.U16 desc[UR36][R4.64+0x2d0], R20 ;  /* 0x0002d01404000986 */ /* 0x0005e2000c101524 */
[----:B------:R-:W-:Y:S02]  /*24520*/  ISETP.GT.AND P0, PT, R0, RZ, P1 ;  /* 0x000000ff0000720c */ /* 0x000fe40000f04270 */
[----:B------:R-:W-:-:S04]  /*24530*/  F2FP.BF16.F32.PACK_AB R14, RZ, R14 ;  /* 0x0000000eff0e723e */ /* 0x000fc800000010ff */
[----:B-1----:R-:W-:Y:S01]  /*24540*/  PRMT R19, R14, 0x7610, R19 ;  /* 0x000076100e137816 */ /* 0x002fe20000000013 */
[----:B------:R-:W-:-:S06]  /*24550*/  FMUL R14, R229, R2 ;  /* 0x00000002e50e7220 */ /* 0x000fcc0000400000 */
[----:B------:R1:W-:Y:S01]  /*24560*/  @P0 STG.E.U16 desc[UR36][R4.64+0x2d2], R19 ;  /* 0x0002d21304000986 */ /* 0x0003e2000c101524 */
[----:B------:R-:W-:Y:S02]  /*24570*/  ISETP.GT.AND P0, PT, R0, 0x8, P2 ;  /* 0x000000080000780c */ /* 0x000fe40001704270 */
[----:B------:R-:W-:-:S04]  /*24580*/  F2FP.BF16.F32.PACK_AB R14, RZ, R14 ;  /* 0x0000000eff0e723e */ /* 0x000fc800000010ff */
[----:B0-----:R-:W-:Y:S01]  /*24590*/  PRMT R15, R14, 0x7610, R15 ;  /* 0x000076100e0f7816 */ /* 0x001fe2000000000f */
[----:B------:R-:W-:-:S06]  /*245a0*/  FMUL R14, R228, R2 ;  /* 0x00000002e40e7220 */ /* 0x000fcc0000400000 */
[----:B------:R0:W-:Y:S01]  /*245b0*/  @P0 STG.E.U16 desc[UR36][R6.64+0x2d0], R15 ;  /* 0x0002d00f06000986 */ /* 0x0001e2000c101524 */
[----:B------:R-:W-:Y:S02]  /*245c0*/  ISETP.GT.AND P0, PT, R0, 0x8, P1 ;  /* 0x000000080000780c */ /* 0x000fe40000f04270 */
[----:B------:R-:W-:Y:S02]  /*245d0*/  F2FP.BF16.F32.PACK_AB R14, RZ, R14 ;  /* 0x0000000eff0e723e */ /* 0x000fe400000010ff */
[----:B------:R-:W-:Y:S02]  /*245e0*/  ISETP.GT.AND P2, PT, R3, 0x170, PT ;  /* 0x000001700300780c */ /* 0x000fe40003f44270 */
[----:B--2---:R-:W-:Y:S01]  /*245f0*/  PRMT R20, R14, 0x7610, R20 ;  /* 0x000076100e147816 */ /* 0x004fe20000000014 */
[----:B------:R-:W-:-:S06]  /*24600*/  FMUL R14, R227, R2 ;  /* 0x00000002e30e7220 */ /* 0x000fcc0000400000 */
[----:B------:R2:W-:Y:S01]  /*24610*/  @P0 STG.E.U16 desc[UR36][R6.64+0x2d2], R20 ;  /* 0x0002d21406000986 */ /* 0x0005e2000c101524 */
[----:B------:R-:W-:Y:S02]  /*24620*/  ISETP.GT.AND P0, PT, R0, RZ, P2 ;  /* 0x000000ff0000720c */ /* 0x000fe40001704270 */
[----:B------:R-:W-:Y:S02]  /*24630*/  F2FP.BF16.F32.PACK_AB R14, RZ, R14 ;  /* 0x0000000eff0e723e */ /* 0x000fe400000010ff */
[----:B------:R-:W-:Y:S02]  /*24640*/  ISETP.GT.AND P1, PT, R3, 0x171, PT ;  /* 0x000001710300780c */ /* 0x000fe40003f24270 */
[----:B-1----:R-:W-:Y:S01]  /*24650*/  PRMT R19, R14, 0x7610, R19 ;  /* 0x000076100e137816 */ /* 0x002fe20000000013 */
[----:B------:R-:W-:-:S06]  /*24660*/  FMUL R14, R226, R2 ;  /* 0x00000002e20e7220 */ /* 0x000fcc0000400000 */
[----:B------:R1:W-:Y:S01]  /*24670*/  @P0 STG.E.U16 desc[UR36][R4.64+0x2e0], R19 ;  /* 0x0002e01304000986 */ /* 0x0003e2000c101524 */
[----:B------:R-:W-:Y:S02]  /*24680*/  ISETP.GT.AND P0, PT, R0, RZ, P1 ;  /* 0x000000ff0000720c */ /* 0x000fe40000f04270 */
[----:B------:R-:W-:-:S04]  /*24690*/  F2FP.BF16.F32.PACK_AB R14, RZ, R14 ;  /* 0x0000000eff0e723e */ /* 0x000fc800000010ff */
[----:B0-----:R-:W-:Y:S01]  /*246a0*/  PRMT R15, R14, 0x7610, R15 ;  /* 0x000076100e0f7816 */ /* 0x001fe2000000000f */
[----:B------:R-:W-:-:S06]  /*246b0*/  FMUL R14, R225, R2 ;  /* 0x00000002e10e7220 */ /* 0x000fcc0000400000 */
[----:B------:R0:W-:Y:S01]  /*246c0*/  @P0 STG.E.U16 desc[UR36][R4.64+0x2e2], R15 ;  /* 0x0002e20f04000986 */ /* 0x0001e2000c101524 */
[----:B------:R-:W-:Y:S02]  /*246d0*/  ISETP.GT.AND P0, PT, R0, 0x8, P2 ;  /* 0x000000080000780c */ /* 0x000fe40001704270 */
[----:B------:R-:W-:-:S04]  /*246e0*/  F2FP.BF16.F32.PACK_AB R14, RZ, R14 ;  /* 0x0000000eff0e723e */ /* 0x000fc800000010ff */
[----:B--2---:R-:W-:Y:S01]  /*246f0*/  PRMT R20, R14, 0x7610, R20 ;  /* 0x000076100e147816 */ /* 0x004fe20000000014 */
[----:B------:R-:W-:-:S06]  /*24700*/  FMUL R14, R224, R2 ;  /* 0x00000002e00e7220 */ /* 0x000fcc0000400000 */
[----:B------:R2:W-:Y:S01]  /*24710*/  @P0 STG.E.U16 desc[UR36][R6.64+0x2e0], R20 ;  /* 0x0002e01406000986 */ /* 0x0005e2000c101524 */
[----:B------:R-:W-:Y:S02]  /*24720*/  ISETP.GT.AND P0, PT, R0, 0x8, P1 ;  /* 0x000000080000780c */ /* 0x000fe40000f04270 */
[----:B------:R-:W-:Y:S02]  /*24730*/  F2FP.BF16.F32.PACK_AB R14, RZ, R14 ;  /* 0x0000000eff0e723e */ /* 0x000fe400000010ff */
[----:B------:R-:W-:Y:S02]  /*24740*/  ISETP.GT.AND P2, PT, R3, 0x178, PT ;  /* 0x000001780300780c */ /* 0x000fe40003f44270 */
[----:B-1----:R-:W-:Y:S01]  /*24750*/  PRMT R19, R14, 0x7610, R19 ;  /* 0x000076100e137816 */ /* 0x002fe20000000013 */
[----:B------:R-:W-:-:S06]  /*24760*/  FMUL R14, R223, R2 ;  /* 0x00000002df0e7220 */ /* 0x000fcc0000400000 */
        /* <DEDUP_REMOVED lines=330> */
[----:B------:R-:W-:-:S04]  /*25c10*/  ISETP.GT.AND P0, PT, R3, 0x1f0, PT ;  /* 0x000001f00300780c */ /* 0x000fc80003f04270 */
        /* <DEDUP_REMOVED lines=26> */
[----:B------:R-:W-:Y:S01]  /*25dc0*/  @P1 STG.E.U16 desc[UR36][R4.64+0x3f0], R20 ;  /* 0x0003f01404001986 */ /* 0x000fe2000c101524 */
[----:B------:R-:W-:-:S04]  /*25dd0*/  ISETP.GT.AND P1, PT, R3, 0x1f9, PT ;  /* 0x000001f90300780c */ /* 0x000fc80003f24270 */
[----:B------:R-:W-:Y:S02]  /*25de0*/  ISETP.GT.AND P6, PT, R0, RZ, P1 ;  /* 0x000000ff0000720c */ /* 0x000fe40000fc4270 */
[----:B------:R-:W-:-:S04]  /*25df0*/  F2FP.BF16.F32.PACK_AB R14, RZ, R14 ;  /* 0x0000000eff0e723e */ /* 0x000fc800000010ff */
[----:B-1----:R-:W-:Y:S01]  /*25e00*/  PRMT R19, R14, 0x7610, R19 ;  /* 0x000076100e137816 */ /* 0x002fe20000000013 */
[----:B------:R-:W-:-:S06]  /*25e10*/  FMUL R14, R156, R2 ;  /* 0x000000029c0e7220 */ /* 0x000fcc0000400000 */
[----:B------:R1:W-:Y:S01]  /*25e20*/  @P6 STG.E.U16 desc[UR36][R4.64+0x3f2], R19 ;  /* 0x0003f21304006986 */ /* 0x0003e2000c101524 */
[----:B------:R-:W-:Y:S02]  /*25e30*/  ISETP.GT.AND P6, PT, R0, 0x8, P2 ;  /* 0x000000080000780c */ /* 0x000fe400017c4270 */
[----:B------:R-:W-:-:S04]  /*25e40*/  F2FP.BF16.F32.PACK_AB R14, RZ, R14 ;  /* 0x0000000eff0e723e */ /* 0x000fc800000010ff */
[----:B0-----:R-:W-:-:S07]  /*25e50*/  PRMT R15, R14, 0x7610, R15 ;  /* 0x000076100e0f7816 */ /* 0x001fce000000000f */
[----:B-1----:R-:W-:Y:S02]  /*25e60*/  @P6 IMAD.MOV.U32 R4, RZ, RZ, R6 ;  /* 0x000000ffff046224 */ /* 0x002fe400078e0006 */
[----:B------:R-:W-:Y:S02]  /*25e70*/  @P6 IMAD.MOV.U32 R5, RZ, RZ, R7 ;  /* 0x000000ffff056224 */ /* 0x000fe400078e0007 */
[----:B------:R-:W-:-:S03]  /*25e80*/  FMUL R14, R155, R2 ;  /* 0x000000029b0e7220 */ /* 0x000fc60000400000 */
[----:B------:R0:W-:Y:S01]  /*25e90*/  @P6 STG.E.U16 desc[UR36][R4.64+0x3f0], R15 ;  /* 0x0003f00f04006986 */ /* 0x0001e2000c101524 */
[----:B------:R-:W-:Y:S02]  /*25ea0*/  ISETP.GT.AND P6, PT, R0, 0x8, P1 ;  /* 0x000000080000780c */ /* 0x000fe40000fc4270 */
[----:B------:R-:W-:Y:S01]  /*25eb0*/  F2FP.BF16.F32.PACK_AB R14, RZ, R14 ;  /* 0x0000000eff0e723e */ /* 0x000fe200000010ff */
[----:B------:R-:W-:-:S10]  /*25ec0*/  FMUL R24, R24, R2 ;  /* 0x0000000218187220 */ /* 0x000fd40000400000 */
[----:B------:R0:W-:Y:S01]  /*25ed0*/  @P6 STG.E.U16 desc[UR36][R6.64+0x3f2], R14 ;  /* 0x0003f20e06006986 */ /* 0x0001e2000c101524 */
[----:B------:R-:W-:-:S04]  /*25ee0*/  ISETP.GT.AND P6, PT, R3, 0x100, PT ;  /* 0x000001000300780c */ /* 0x000fc80003fc4270 */
        /* <DEDUP_REMOVED lines=579> */
[C---:B------:R-:W-:Y:S02]  /*28320*/  ISETP.GT.AND P6, PT, R0.reuse, 0x80, P5 ;  /* 0x000000800000780c */ /* 0x040fe40002fc4270 */
[----:B------:R-:W-:Y:S02]  /*28330*/  F2FP.BF16.F32.PACK_AB R140, RZ, R140 ;  /* 0x0000008cff8c723e */ /* 0x000fe400000010ff */
[----:B------:R-:W-:Y:S01]  /*28340*/  ISETP.GT.AND P5, PT, R0, 0x88, P5 ;  /* 0x000000880000780c */ /* 0x000fe20002fa4270 */
[-C--:B------:R-:W-:Y:S01]  /*28350*/  FMUL R141, R141, R2.reuse ;  /* 0x000000028d8d7220 */ /* 0x080fe20000400000 */
[-C--:B------:R-:W-:Y:S01]  /*28360*/  FMUL R142, R142, R2.reuse ;  /* 0x000000028e8e7220 */ /* 0x080fe20000400000 */
[----:B------:R-:W-:-:S06]  /*28370*/  FMUL R143, R143, R2 ;  /* 0x000000028f8f7220 */ /* 0x000fcc0000400000 */
[----:B------:R0:W-:Y:S01]  /*28380*/  @P6 STG.E.U16 desc[UR36][R8.64+0x3d0], R140 ;  /* 0x0003d08c08006986 */ /* 0x0001e2000c101524 */
[C---:B------:R-:W-:Y:S02]  /*28390*/  ISETP.GT.AND P6, PT, R0.reuse, 0x80, P4 ;  /* 0x000000800000780c */ /* 0x040fe400027c4270 */
[----:B------:R-:W-:Y:S02]  /*283a0*/  ISETP.GT.AND P4, PT, R0, 0x88, P4 ;  /* 0x000000880000780c */ /* 0x000fe40002784270 */
[----:B------:R-:W-:Y:S02]  /*283b0*/  F2FP.BF16.F32.PACK_AB R141, RZ, R141 ;  /* 0x0000008dff8d723e */ /* 0x000fe400000010ff */
[----:B------:R-:W-:Y:S02]  /*283c0*/  F2FP.BF16.F32.PACK_AB R142, RZ, R142 ;  /* 0x0000008eff8e723e */ /* 0x000fe400000010ff */
[----:B------:R-:W-:-:S05]  /*283d0*/  F2FP.BF16.F32.PACK_AB R143, RZ, R143 ;  /* 0x0000008fff8f723e */ /* 0x000fca00000010ff */
[----:B------:R0:W-:Y:S04]  /*283e0*/  @P6 STG.E.U16 desc[UR36][R8.64+0x3d2], R141 ;  /* 0x0003d28d08006986 */ /* 0x0001e8000c101524 */
[----:B------:R0:W-:Y:S01]  /*283f0*/  @P5 STG.E.U16 desc[UR36][R10.64+0x3d0], R142 ;  /* 0x0003d08e0a005986 */ /* 0x0001e2000c101524 */
[----:B------:R-:W-:-:S03]  /*28400*/  ISETP.GT.AND P5, PT, R0, 0x80, P0 ;  /* 0x000000800000780c */ /* 0x000fc600007a4270 */
[----:B------:R0:W-:Y:S01]  /*28410*/  @P4 STG.E.U16 desc[UR36][R10.64+0x3d2], R143 ;  /* 0x0003d28f0a004986 */ /* 0x0001e2000c101524 */
[----:B------:R-:W-:Y:S01]  /*28420*/  ISETP.GT.AND P4, PT, R0, 0x80, P3 ;  /* 0x000000800000780c */ /* 0x000fe20001f84270 */
[-C--:B------:R-:W-:Y:S01]  /*28430*/  FMUL R144, R144, R2.reuse ;  /* 0x0000000290907220 */ /* 0x080fe20000400000 */
[----:B------:R-:W-:-:S04]  /*28440*/  FMUL R145, R145, R2 ;  /* 0x0000000291917220 */ /* 0x000fc80000400000 */
[----:B------:R-:W-:Y:S02]  /*28450*/  F2FP.BF16.F32.PACK_AB R144, RZ, R144 ;  /* 0x00000090ff90723e */ /* 0x000fe400000010ff */
[----:B------:R-:W-:Y:S02]  /*28460*/  F2FP.BF16.F32.PACK_AB R145, RZ, R145 ;  /* 0x00000091ff91723e */ /* 0x000fe400000010ff */
[C---:B------:R-:W-:Y:S01]  /*28470*/  ISETP.GT.AND P0, PT, R0.reuse, 0x88, P0 ;  /* 0x000000880000780c */ /* 0x040fe20000704270 */
[----:B------:R0:W-:Y:S01]  /*28480*/  @P5 STG.E.U16 desc[UR36][R8.64+0x3e0], R144 ;  /* 0x0003e09008005986 */ /* 0x0001e2000c101524 */
[C---:B------:R-:W-:Y:S02]  /*28490*/  ISETP.GT.AND P3, PT, R0.reuse, 0x88, P3 ;  /* 0x000000880000780c */ /* 0x040fe40001f64270 */
[C---:B------:R-:W-:Y:S01]  /*284a0*/  ISETP.GT.AND P5, PT, R0.reuse, 0x80, P2 ;  /* 0x000000800000780c */ /* 0x040fe200017a4270 */
[----:B------:R0:W-:Y:S01]  /*284b0*/  @P4 STG.E.U16 desc[UR36][R8.64+0x3e2], R145 ;  /* 0x0003e29108004986 */ /* 0x0001e2000c101524 */
[----:B------:R-:W-:Y:S01]  /*284c0*/  ISETP.GT.AND P4, PT, R0, 0x80, P1 ;  /* 0x000000800000780c */ /* 0x000fe20000f84270 */
[-C--:B------:R-:W-:Y:S01]  /*284d0*/  FMUL R146, R146, R2.reuse ;  /* 0x0000000292927220 */ /* 0x080fe20000400000 */
[C---:B------:R-:W-:Y:S01]  /*284e0*/  ISETP.GT.AND P2, PT, R0.reuse, 0x88, P2 ;  /* 0x000000880000780c */ /* 0x040fe20001744270 */
[-C--:B------:R-:W-:Y:S01]  /*284f0*/  FMUL R147, R147, R2.reuse ;  /* 0x0000000293937220 */ /* 0x080fe20000400000 */
[----:B------:R-:W-:Y:S01]  /*28500*/  ISETP.GT.AND P1, PT, R0, 0x88, P1 ;  /* 0x000000880000780c */ /* 0x000fe20000f24270 */
[-C--:B------:R-:W-:Y:S01]  /*28510*/  FMUL R148, R148, R2.reuse ;  /* 0x0000000294947220 */ /* 0x080fe20000400000 */
[-C--:B------:R-:W-:Y:S01]  /*28520*/  FMUL R149, R149, R2.reuse ;  /* 0x0000000295957220 */ /* 0x080fe20000400000 */
[-C--:B------:R-:W-:Y:S01]  /*28530*/  FMUL R150, R150, R2.reuse ;  /* 0x0000000296967220 */ /* 0x080fe20000400000 */
[----:B------:R-:W-:Y:S01]  /*28540*/  FMUL R151, R151, R2 ;  /* 0x0000000297977220 */ /* 0x000fe20000400000 */
[----:B------:R-:W-:-:S02]  /*28550*/  F2FP.BF16.F32.PACK_AB R146, RZ, R146 ;  /* 0x00000092ff92723e */ /* 0x000fc400000010ff */
[----:B------:R-:W-:Y:S02]  /*28560*/  F2FP.BF16.F32.PACK_AB R147, RZ, R147 ;  /* 0x00000093ff93723e */ /* 0x000fe400000010ff */
[----:B------:R-:W-:Y:S02]  /*28570*/  F2FP.BF16.F32.PACK_AB R148, RZ, R148 ;  /* 0x00000094ff94723e */ /* 0x000fe400000010ff */
[----:B------:R-:W-:Y:S02]  /*28580*/  F2FP.BF16.F32.PACK_AB R149, RZ, R149 ;  /* 0x00000095ff95723e */ /* 0x000fe400000010ff */
[----:B------:R-:W-:Y:S02]  /*28590*/  F2FP.BF16.F32.PACK_AB R150, RZ, R150 ;  /* 0x00000096ff96723e */ /* 0x000fe400000010ff */
[----:B------:R-:W-:Y:S01]  /*285a0*/  F2FP.BF16.F32.PACK_AB R151, RZ, R151 ;  /* 0x00000097ff97723e */ /* 0x000fe200000010ff */
[----:B------:R0:W-:Y:S04]  /*285b0*/  @P0 STG.E.U16 desc[UR36][R10.64+0x3e0], R146 ;  /* 0x0003e0920a000986 */ /* 0x0001e8000c101524 */
[----:B------:R0:W-:Y:S04]  /*285c0*/  @P3 STG.E.U16 desc[UR36][R10.64+0x3e2], R147 ;  /* 0x0003e2930a003986 */ /* 0x0001e8000c101524 */
[----:B------:R0:W-:Y:S04]  /*285d0*/  @P5 STG.E.U16 desc[UR36][R8.64+0x3f0], R148 ;  /* 0x0003f09408005986 */ /* 0x0001e8000c101524 */
[----:B------:R0:W-:Y:S04]  /*285e0*/  @P4 STG.E.U16 desc[UR36][R8.64+0x3f2], R149 ;  /* 0x0003f29508004986 */ /* 0x0001e8000c101524 */
[----:B------:R0:W-:Y:S04]  /*285f0*/  @P2 STG.E.U16 desc[UR36][R10.64+0x3f0], R150 ;  /* 0x0003f0960a002986 */ /* 0x0001e8000c101524 */
[----:B------:R0:W-:Y:S02]  /*28600*/  @P1 STG.E.U16 desc[UR36][R10.64+0x3f2], R151 ;  /* 0x0003f2970a001986 */ /* 0x0001e4000c101524 */
.L_x_1049:
[----:B------:R-:W-:Y:S05]  /*28610*/  BSYNC B0 ;  /* 0x0000000000007941 */ /* 0x000fea0003800000 */
.L_x_29:
[----:B0-----:R-:W2:Y:S04]  /*28620*/  LDL.LU R5, [R1+0x604] ;  /* 0x0006040001057983 */ /* 0x001ea80000300800 */
[----:B------:R-:W2:Y:S01]  /*28630*/  LDL.LU R4, [R1+0x608] ;  /* 0x0006080001047983 */ /* 0x000ea20000300800 */
[----:B------:R-:W-:Y:S01]  /*28640*/  ULDC UR4, c[0x0][0xc] ;  /* 0x0000030000047ab9 */ /* 0x000fe20000000800 */
[----:B------:R-:W-:Y:S01]  /*28650*/  ULDC UR5, c[0x0][0x10] ;  /* 0x0000040000057ab9 */ /* 0x000fe20000000800 */
[----:B------:R-:W2:Y:S01]  /*28660*/  LDC R3, c[0x0][0x14] ;  /* 0x00000500ff037b82 */ /* 0x000ea20000000800 */
[----:B------:R-:W-:Y:S01]  /*28670*/  UIMAD.WIDE.U32 UR4, UR4, UR5, URZ ;  /* 0x00000005040472a5 */ /* 0x000fe2000f8e003f */
[----:B------:R-:W-:Y:S01]  /*28680*/  PRMT R0, RZ, 0x7610, R0 ;  /* 0x00007610ff007816 */ /* 0x000fe20000000000 */
[----:B------:R-:W-:-:S02]  /*28690*/  IMAD.MOV.U32 R23, RZ, RZ, -0x1 ;  /* 0xffffffffff177424 */ /* 0x000fc400078e00ff */
[----:B-----5:R-:W-:Y:S02]  /*286a0*/  IMAD.MOV.U32 R19, RZ, RZ, -0x1 ;  /* 0xffffffffff137424 */ /* 0x020fe400078e00ff */
[----:B--2---:R-:W-:-:S04]  /*286b0*/  IMAD.WIDE.U32 R4, R3, UR4, R4 ;  /* 0x0000000403047c25 */ /* 0x004fc8000f8e0004 */
[----:B------:R-:W-:Y:S01]  /*286c0*/  IMAD R3, R3, UR5, RZ ;  /* 0x0000000503037c24 */ /* 0x000fe2000f8e02ff */
[----:B------:R-:W-:Y:S01]  /*286d0*/  ULDC.64 UR4, c[0x0][0x650] ;  /* 0x0001940000047ab9 */ /* 0x000fe20000000a00 */
[----:B------:R-:W-:Y:S01]  /*286e0*/  IMAD.MOV.U32 R25, RZ, RZ, R4 ;  /* 0x000000ffff197224 */ /* 0x000fe200078e0004 */
[----:B------:R-:W-:Y:S01]  /*286f0*/  ISETP.GE.U32.AND P0, PT, R4, UR4, PT ;  /* 0x0000000404007c0c */ /* 0x000fe2000bf06070 */
[----:B------:R-:W-:-:S05]  /*28700*/  IMAD.IADD R28, R5, 0x1, R3 ;  /* 0x00000001051c7824 */ /* 0x000fca00078e0203 */
[----:B------:R0:W-:Y:S01]  /*28710*/  STL [R1+0x604], R28 ;  /* 0x0006041c01007387 */ /* 0x0001e20000100800 */
[----:B------:R-:W-:-:S03]  /*28720*/  ISETP.GE.U32.AND.EX P0, PT, R28, UR5, PT, P0 ;  /* 0x000000051c007c0c */ /* 0x000fc6000bf06100 */
[----:B------:R0:W-:Y:S10]  /*28730*/  STL [R1+0x608], R25 ;  /* 0x0006081901007387 */ /* 0x0001f40000100800 */
[----:B0-----:R-:W-:Y:S05]  /*28740*/  @P0 BRA `(.L_x_1050) ;  /* 0x0000000400700947 */ /* 0x001fea0003800000 */
[----:B------:R-:W0:Y:S01]  /*28750*/  S2R R20, SR_CTAID.X ;  /* 0x0000000000147919 */ /* 0x000e220000002500 */
[----:B---3--:R-:W2:Y:S01]  /*28760*/  LDC.64 R10, c[0x0][0x628] ;  /* 0x00018a00ff0a7b82 */ /* 0x008ea20000000a00 */
[----:B------:R-:W-:Y:S01]  /*28770*/  ULDC UR4, c[0x0][0x150] ;  /* 0x0000540000047ab9 */ /* 0x000fe20000000800 */
[----:B------:R-:W-:Y:S01]  /*28780*/  IMAD.MOV.U32 R8, RZ, RZ, R25 ;  /* 0x000000ffff087224 */ /* 0x000fe200078e0019 */
[----:B------:R-:W3:Y:S01]  /*28790*/  S2R R22, SR_CTAID.Y ;  /* 0x0000000000167919 */ /* 0x000ee20000002600 */
[----:B------:R-:W-:-:S04]  /*287a0*/  IMAD.MOV.U32 R9, RZ, RZ, R28 ;  /* 0x000000ffff097224 */ /* 0x000fc800078e001c */
[----:B------:R-:W3:Y:S08]  /*287b0*/  LDC R23, c[0x0][0x144] ;  /* 0x00005100ff177b82 */ /* 0x000ef00000000800 */
[----:B-1--4-:R-:W1:Y:S08]  /*287c0*/  LDC R12, c[0x0][0x630] ;  /* 0x00018c00ff0c7b82 */ /* 0x012e700000000800 */
[----:B------:R-:W4:Y:S01]  /*287d0*/  LDC.64 R14, c[0x0][0x620] ;  /* 0x00018800ff0e7b82 */ /* 0x000f220000000a00 */
[----:B--2---:R-:W-:-:S04]  /*287e0*/  ISETP.NE.U32.AND P0, PT, R10, RZ, PT ;  /* 0x000000ff0a00720c */ /* 0x004fc80003f05070 */
[----:B------:R-:W-:Y:S02]  /*287f0*/  ISETP.NE.AND.EX P0, PT, R11, RZ, PT, P0 ;  /* 0x000000ff0b00720c */ /* 0x000fe40003f05300 */
[----:B0-----:R-:W-:-:S05]  /*28800*/  I2FP.F32.U32 R0, R20 ;  /* 0x0000001400007245 */ /* 0x001fca0000201000 */
[----:B------:R-:W-:-:S04]  /*28810*/  FMUL R0, R0, UR4 ;  /* 0x0000000400007c20 */ /* 0x000fc80008400000 */
[----:B------:R0:W2:Y:S02]  /*28820*/  F2I.U32.TRUNC.NTZ R21, R0 ;  /* 0x0000000000157305 */ /* 0x0000a4000020f000 */
[----:B-1-3--:R-:W-:Y:S05]  /*28830*/  @!P0 BRA `(.L_x_1051) ;  /* 0x0000000000288947 */ /* 0x00afea0003800000 */
[----:B0-----:R-:W0:Y:S02]  /*28840*/  LDC R0, c[0x0][0x634] ;  /* 0x00018d00ff007b82 */ /* 0x001e240000000800 */
        /* <DEDUP_REMOVED lines=9> */
.L_x_1051:
[-CC-:B------:R-:W-:Y:S01]  /*288e0*/  SHF.R.U64 R19, R8, R12.reuse, R9.reuse ;  /* 0x0000000c08137219 */ /* 0x180fe20000001209 */
[----:B------:R-:W1:Y:S01]  /*288f0*/  LDC.64 R26, c[0x0][0x640] ;  /* 0x00019000ff1a7b82 */ /* 0x000e620000000a00 */
[----:B0-----:R-:W-:Y:S01]  /*28900*/  SHF.R.U32.HI R0, RZ, R12, R9 ;  /* 0x0000000cff007219 */ /* 0x001fe20000011609 */
[----:B------:R-:W-:Y:S01]  /*28910*/  IMAD.MOV.U32 R4, RZ, RZ, R25 ;  /* 0x000000ffff047224 */ /* 0x000fe200078e0019 */
[----:B------:R-:W-:Y:S01]  /*28920*/  IADD3 R3, P0, RZ, -R19, RZ ;  /* 0x80000013ff037210 */ /* 0x000fe20007f1e0ff */
[----:B--2---:R-:W-:Y:S01]  /*28930*/  IMAD.MOV R21, RZ, RZ, -R21 ;  /* 0x000000ffff157224 */ /* 0x004fe200078e0a15 */
[----:B------:R-:W-:Y:S01]  /*28940*/  ULDC UR4, c[0x0][0x154] ;  /* 0x0000550000047ab9 */ /* 0x000fe20000000800 */
[----:B------:R-:W-:Y:S02]  /*28950*/  IMAD.MOV.U32 R7, RZ, RZ, 0x1 ;  /* 0x00000001ff077424 */ /* 0x000fe400078e00ff */
[----:B------:R-:W0:Y:S01]  /*28960*/  LDC R6, c[0x0][0x618] ;  /* 0x00018600ff067b82 */ /* 0x000e220000000800 */
[----:B------:R-:W-:-:S02]  /*28970*/  IMAD.X R5, RZ, RZ, ~R0, P0 ;  /* 0x000000ffff057224 */ /* 0x000fc400000e0e00 */
[----:B------:R-:W-:Y:S02]  /*28980*/  IMAD R21, R23, R21, R20 ;  /* 0x0000001517157224 */ /* 0x000fe400078e0214 */
[-C--:B----4-:R-:W-:Y:S02]  /*28990*/  IMAD R0, R5, R14.reuse, RZ ;  /* 0x0000000e05007224 */ /* 0x090fe400078e02ff */
[----:B------:R-:W-:Y:S01]  /*289a0*/  IMAD.MOV.U32 R5, RZ, RZ, R28 ;  /* 0x000000ffff057224 */ /* 0x000fe200078e001c */
[----:B------:R-:W2:Y:S01]  /*289b0*/  LDC R8, c[0x0][0x608] ;  /* 0x00018200ff087b82 */ /* 0x000ea20000000800 */
[----:B------:R-:W-:-:S04]  /*289c0*/  IMAD.WIDE.U32 R4, R3, R14, R4 ;  /* 0x0000000e03047225 */ /* 0x000fc800078e0004 */
[----:B------:R-:W-:-:S03]  /*289d0*/  IMAD R3, R3, R15, R0 ;  /* 0x0000000f03037224 */ /* 0x000fc600078e0200 */
[----:B------:R-:W3:Y:S01]  /*289e0*/  LDC R24, c[0x0][0x658] ;  /* 0x00019600ff187b82 */ /* 0x000ee20000000800 */
[----:B------:R-:W-:Y:S01]  /*289f0*/  I2FP.F32.U32 R0, R22 ;  /* 0x0000001600007245 */ /* 0x000fe20000201000 */
[----:B------:R-:W-:Y:S01]  /*28a00*/  IMAD.IADD R3, R5, 0x1, R3 ;  /* 0x0000000105037824 */ /* 0x000fe200078e0203 */
[----:B-1----:R-:W-:Y:S01]  /*28a10*/  ISETP.NE.U32.AND P0, PT, R26, RZ, PT ;  /* 0x000000ff1a00720c */ /* 0x002fe20003f05070 */
[----:B------:R-:W-:Y:S02]  /*28a20*/  IMAD.MOV.U32 R5, RZ, RZ, -0x1 ;  /* 0xffffffffff057424 */ /* 0x000fe400078e00ff */
[----:B------:R-:W-:Y:S02]  /*28a30*/  FMUL R0, R0, UR4 ;  /* 0x0000000400007c20 */ /* 0x000fe40008400000 */
[----:B------:R-:W1:Y:S01]  /*28a40*/  LDC R15, c[0x0][0x148] ;  /* 0x00005200ff0f7b82 */ /* 0x000e620000000800 */
[----:B0-----:R-:W-:Y:S01]  /*28a50*/  SHF.R.U64 R12, R4, R6, R3 ;  /* 0x00000006040c7219 */ /* 0x001fe20000001203 */
[----:B------:R0:W4:Y:S01]  /*28a60*/  F2I.U32.TRUNC.NTZ R13, R0 ;  /* 0x00000000000d7305 */ /* 0x000122000020f000 */
[----:B------:R-:W-:-:S02]  /*28a70*/  ISETP.NE.AND.EX P0, PT, R27, RZ, PT, P0 ;  /* 0x000000ff1b00720c */ /* 0x000fc40003f05300 */
[----:B------:R-:W-:-:S03]  /*28a80*/  SHF.R.U32.HI R3, RZ, R6, R3 ;  /* 0x00000006ff037219 */ /* 0x000fc60000011603 */
[----:B------:R-:W0:Y:S01]  /*28a90*/  LDC R20, c[0x0][0x600] ;  /* 0x00018000ff147b82 */ /* 0x000e220000000800 */
[-CC-:B--2---:R-:W-:Y:S02]  /*28aa0*/  SHF.R.U64 R10, R12, R8.reuse, R3.reuse ;  /* 0x000000080c0a7219 */ /* 0x184fe40000001203 */
[----:B------:R-:W-:-:S05]  /*28ab0*/  SHF.R.U32.HI R3, RZ, R8, R3 ;  /* 0x00000008ff037219 */ /* 0x000fca0000011603 */
[----:B------:R-:W2:Y:S01]  /*28ac0*/  LDC R25, c[0x0][0x648] ;  /* 0x00019200ff197b82 */ /* 0x000ea20000000800 */
[-C--:B---3--:R-:W-:Y:S02]  /*28ad0*/  SHF.L.U32 R4, R5, R24.reuse, RZ ;  /* 0x0000001805047219 */ /* 0x088fe400000006ff */
[--C-:B------:R-:W-:Y:S02]  /*28ae0*/  SHF.R.U64 R14, R10, R24, R3.reuse ;  /* 0x000000180a0e7219 */ /* 0x100fe40000001203 */
[----:B------:R-:W-:Y:S02]  /*28af0*/  LOP3.LUT R23, RZ, R4, RZ, 0x33, !PT ;  /* 0x00000004ff177212 */ /* 0x000fe400078e33ff */
[-C--:B------:R-:W-:Y:S01]  /*28b00*/  SHF.R.U32.HI R5, RZ, R24.reuse, R3 ;  /* 0x00000018ff057219 */ /* 0x080fe20000011603 */
[----:B------:R-:W3:Y:S01]  /*28b10*/  LDC R28, c[0x0][0x638] ;  /* 0x00018e00ff1c7b82 */ /* 0x000ee20000000800 */
[----:B------:R-:W-:Y:S01]  /*28b20*/  SHF.L.U32 R170, R7, R24, RZ ;  /* 0x0000001807aa7219 */ /* 0x000fe200000006ff */
[----:B------:R-:W-:-:S06]  /*28b30*/  IMAD.MOV.U32 R4, RZ, RZ, R14 ;  /* 0x000000ffff047224 */ /* 0x000fcc00078e000e */
[----:B------:R-:W0:Y:S01]  /*28b40*/  LDC R29, c[0x0][0x610] ;  /* 0x00018400ff1d7b82 */ /* 0x000e220000000800 */
[----:B----4-:R-:W-:Y:S05]  /*28b50*/  @!P0 BRA `(.L_x_1052) ;  /* 0x0000000000288947 */ /* 0x010fea0003800000 */
[----:B------:R-:W4:Y:S02]  /*28b60*/  LDC R3, c[0x0][0x64c] ;  /* 0x00019300ff037b82 */ /* 0x000f240000000800 */
[----:B----4-:R-:W-:-:S05]  /*28b70*/  IADD3 R3, P0, R14, R3, RZ ;  /* 0x000000030e037210 */ /* 0x010fca0007f1e0ff */
        /* <DEDUP_REMOVED lines=8> */
.L_x_1052:
[----:B------:R-:W4:Y:S01]  /*28c00*/  LDC R3, c[0x0][0x65c] ;  /* 0x00019700ff037b82 */ /* 0x000f220000000800 */
[----:B0-2---:R-:W-:Y:S01]  /*28c10*/  SHF.R.U64 R0, R4, R25, R5 ;  /* 0x0000001904007219 */ /* 0x005fe20000001205 */
[----:B------:R-:W-:Y:S01]  /*28c20*/  VIADD R7, R20, 0xffffffff ;  /* 0xffffffff14077836 */ /* 0x000fe20000000000 */
[----:B------:R-:W-:Y:S01]  /*28c30*/  LOP3.LUT R5, R10, R23, RZ, 0xc0, !PT ;  /* 0x000000170a057212 */ /* 0x000fe200078ec0ff */
[----:B------:R-:W-:Y:S02]  /*28c40*/  IMAD.MOV R13, RZ, RZ, -R13 ;  /* 0x000000ffff0d7224 */ /* 0x000fe400078e0a0d */
[----:B------:R-:W-:Y:S02]  /*28c50*/  IMAD.MOV.U32 R4, RZ, RZ, 0x1 ;  /* 0x00000001ff047424 */ /* 0x000fe400078e00ff */
[----:B------:R-:W-:Y:S01]  /*28c60*/  IMAD R170, R170, R0, R5 ;  /* 0x00000000aaaa7224 */ /* 0x000fe200078e0205 */
[----:B------:R-:W-:Y:S02]  /*28c70*/  LOP3.LUT R5, R12, R7, RZ, 0xc0, !PT ;  /* 0x000000070c057212 */ /* 0x000fe400078ec0ff */
[----:B----4-:R-:W-:Y:S01]  /*28c80*/  ISETP.NE.AND P0, PT, R3, 0x1, PT ;  /* 0x000000010300780c */ /* 0x010fe20003f05270 */
[----:B------:R-:W-:-:S04]  /*28c90*/  IMAD.MOV R3, RZ, RZ, -R0 ;  /* 0x000000ffff037224 */ /* 0x000fc800078e0a00 */
[----:B---3--:R-:W-:-:S04]  /*28ca0*/  IMAD R0, R3, R28, R14 ;  /* 0x0000001c03007224 */ /* 0x008fc800078e020e */
[----:B------:R-:W-:Y:S01]  /*28cb0*/  IMAD R3, R0, R20, R5 ;  /* 0x0000001400037224 */ /* 0x000fe200078e0205 */
[----:B------:R-:W-:-:S03]  /*28cc0*/  PRMT R0, R4, 0x7610, R0 ;  /* 0x0000761004007816 */ /* 0x000fc60000000000 */
[----:B-1----:R-:W-:-:S04]  /*28cd0*/  @P0 IMAD R21, R15, R13, R22 ;  /* 0x0000000d0f150224 */ /* 0x002fc800078e0216 */
[----:B------:R-:W-:-:S05]  /*28ce0*/  IMAD R170, R170, R29, R21 ;  /* 0x0000001daaaa7224 */ /* 0x000fca00078e0215 */
[----:B------:R-:W-:Y:S02]  /*28cf0*/  SEL R23, R3, R170, !P0 ;  /* 0x000000aa03177207 */ /* 0x000fe40004000000 */
[----:B------:R-:W-:-:S07]  /*28d00*/  SEL R170, R170, R3, !P0 ;  /* 0x00000003aaaa7207 */ /* 0x000fce0004000000 */
.L_x_1050:
[----:B------:R-:W-:Y:S01]  /*28d10*/  LOP3.LUT P0, RZ, R0, 0xff, RZ, 0xc0, !PT ;  /* 0x000000ff00ff7812 */ /* 0x000fe2000780c0ff */
[----:B------:R-:W-:-:S12]  /*28d20*/  IMAD.MOV.U32 R22, RZ, RZ, R170 ;  /* 0x000000ffff167224 */ /* 0x000fd800078e00aa */
[----:B------:R-:W-:Y:S05]  /*28d30*/  @P0 BRA `(.L_x_1053) ;  /* 0xfffffd8000dc0947 */ /* 0x000fea000383ffff */
[----:B------:R-:W-:Y:S05]  /*28d40*/  EXIT ;  /* 0x000000000000794d */ /* 0x000fea0003800000 */
.L_x_4:
[----:B------:R-:W2:Y:S01]  /*28d50*/  LDL R19, [R1+0x608] ;  /* 0x0006080001137983 */ /* 0x000ea20000100800 */
[----:B0-----:R-:W-:-:S03]  /*28d60*/  ULDC.64 UR4, c[0x0][0x650] ;  /* 0x0001940000047ab9 */ /* 0x001fc60000000a00 */
[----:B------:R-:W3:Y:S01]  /*28d70*/  LDL R20, [R1+0x604] ;  /* 0x0006040001147983 */ /* 0x000ee20000100800 */
[----:B------:R-:W-:Y:S01]  /*28d80*/  PRMT R7, RZ, 0x7610, R7 ;  /* 0x00007610ff077816 */ /* 0x000fe20000000007 */
[----:B------:R-:W-:Y:S02]  /*28d90*/  IMAD.MOV.U32 R2, RZ, RZ, -0x1 ;  /* 0xffffffffff027424 */ /* 0x000fe400078e00ff */
[----:B------:R-:W-:Y:S02]  /*28da0*/  IMAD.MOV.U32 R3, RZ, RZ, -0x1 ;  /* 0xffffffffff037424 */ /* 0x000fe400078e00ff */
[----:B------:R-:W-:Y:S01]  /*28db0*/  IMAD.MOV.U32 R11, RZ, RZ, -0x1 ;  /* 0xffffffffff0b7424 */ /* 0x000fe200078e00ff */
[----:B--2---:R-:W-:-:S04]  /*28dc0*/  ISETP.GE.U32.AND P0, PT, R19, UR4, PT ;  /* 0x0000000413007c0c */ /* 0x004fc8000bf06070 */
[----:B---3--:R-:W-:-:S13]  /*28dd0*/  ISETP.GE.U32.AND.EX P0, PT, R20, UR5, PT, P0 ;  /* 0x0000000514007c0c */ /* 0x008fda000bf06100 */
        /* <DEDUP_REMOVED lines=19> */
.L_x_1055:
[--C-:B------:R-:W-:Y:S01]  /*28f10*/  SHF.R.U64 R12, R10, R14, R11.reuse ;  /* 0x0000000e0a0c7219 */ /* 0x100fe2000000120b */
[----:B------:R-:W-:Y:S01]  /*28f20*/  IMAD.MOV.U32 R3, RZ, RZ, R20 ;  /* 0x000000ffff037224 */ /* 0x000fe200078e0014 */
[----:B------:R-:W-:Y:S01]  /*28f30*/  I2FP.F32.U32 R8, R4 ;  /* 0x0000000400087245 */ /* 0x000fe20000201000 */
[----:B------:R-:W0:Y:S01]  /*28f40*/  LDC R18, c[0x0][0x618] ;  /* 0x00018600ff127b82 */ /* 0x000e220000000800 */
[----:B------:R-:W-:Y:S01]  /*28f50*/  SHF.R.U32.HI R2, RZ, R14, R11 ;  /* 0x0000000eff027219 */ /* 0x000fe2000001160b */
[----:B------:R-:W-:Y:S01]  /*28f60*/  ULDC UR4, c[0x0][0x150] ;  /* 0x0000540000047ab9 */ /* 0x000fe20000000800 */
[----:B------:R-:W-:Y:S01]  /*28f70*/  IADD3 R5, P0, RZ, -R12, RZ ;  /* 0x8000000cff057210 */ /* 0x000fe20007f1e0ff */
[----:B------:R-:W-:Y:S01]  /*28f80*/  FMUL R9, R8, UR4 ;  /* 0x0000000408097c20 */ /* 0x000fe20008400000 */
[----:B------:R-:W-:-:S03]  /*28f90*/  ULDC UR4, c[0x0][0x154] ;  /* 0x0000550000047ab9 */ /* 0x000fc60000000800 */
[----:B------:R-:W1:Y:S01]  /*28fa0*/  LDC.64 R20, c[0x0][0x640] ;  /* 0x00019000ff147b82 */ /* 0x000e620000000a00 */
[----:B------:R-:W-:Y:S01]  /*28fb0*/  IMAD.X R7, RZ, RZ, ~R2, P0 ;  /* 0x000000ffff077224 */ /* 0x000fe200000e0e02 */
[----:B------:R-:W2:Y:S01]  /*28fc0*/  F2I.U32.TRUNC.NTZ R9, R9 ;  /* 0x0000000900097305 */ /* 0x000ea2000020f000 */
[----:B------:R-:W-:Y:S02]  /*28fd0*/  IMAD.MOV.U32 R2, RZ, RZ, R19 ;  /* 0x000000ffff027224 */ /* 0x000fe400078e0013 */
[-C--:B------:R-:W-:Y:S02]  /*28fe0*/  IMAD R8, R7, R16.reuse, RZ ;  /* 0x0000001007087224 */ /* 0x080fe400078e02ff */
[C---:B------:R-:W-:Y:S01]  /*28ff0*/  IMAD.WIDE.U32 R2, R5.reuse, R16, R2 ;  /* 0x0000001005027225 */ /* 0x040fe200078e0002 */
[----:B------:R-:W3:Y:S03]  /*29000*/  LDC R11, c[0x0][0x144] ;  /* 0x00005100ff0b7b82 */ /* 0x000ee60000000800 */
[----:B------:R-:W-:-:S02]  /*29010*/  IMAD R5, R5, R17, R8 ;  /* 0x0000001105057224 */ /* 0x000fc400078e0208 */
[----:B------:R-:W-:Y:S02]  /*29020*/  IMAD.MOV.U32 R8, RZ, RZ, -0x1 ;  /* 0xffffffffff087424 */ /* 0x000fe400078e00ff */
[----:B------:R-:W-:Y:S01]  /*29030*/  IMAD.IADD R3, R3, 0x1, R5 ;  /* 0x0000000103037824 */ /* 0x000fe200078e0205 */
[----:B------:R-:W4:Y:S01]  /*29040*/  LDC R14, c[0x0][0x608] ;  /* 0x00018200ff0e7b82 */ /* 0x000f220000000800 */
[----:B------:R-:W-:-:S03]  /*29050*/  I2FP.F32.U32 R5, R6 ;  /* 0x0000000600057245 */ /* 0x000fc60000201000 */
[-C--:B0-----:R-:W-:Y:S01]  /*29060*/  SHF.R.U64 R10, R2, R18.reuse, R3 ;  /* 0x00000012020a7219 */ /* 0x081fe20000001203 */
[----:B--2---:R-:W-:Y:S01]  /*29070*/  IMAD.MOV R2, RZ, RZ, -R9 ;  /* 0x000000ffff027224 */ /* 0x004fe200078e0a09 */
[----:B------:R-:W-:Y:S01]  /*29080*/  SHF.R.U32.HI R3, RZ, R18, R3 ;  /* 0x00000012ff037219 */ /* 0x000fe20000011603 */
[----:B------:R-:W-:Y:S01]  /*29090*/  FMUL R5, R5, UR4 ;  /* 0x0000000405057c20 */ /* 0x000fe20008400000 */
[----:B------:R-:W0:Y:S01]  /*290a0*/  LDC R7, c[0x0][0x658] ;  /* 0x00019600ff077b82 */ /* 0x000e220000000800 */
[----:B-1----:R-:W-:-:S04]  /*290b0*/  ISETP.NE.U32.AND P0, PT, R20, RZ, PT ;  /* 0x000000ff1400720c */ /* 0x002fc80003f05070 */
[----:B------:R-:W-:-:S03]  /*290c0*/  ISETP.NE.AND.EX P0, PT, R21, RZ, PT, P0 ;  /* 0x000000ff1500720c */ /* 0x000fc60003f05300 */
[----:B------:R-:W1:Y:S01]  /*290d0*/  LDC R17, c[0x0][0x148] ;  /* 0x00005200ff117b82 */ /* 0x000e620000000800 */
[----:B---3--:R-:W-:Y:S02]  /*290e0*/  IMAD R19, R11, R2, R4 ;  /* 0x000000020b137224 */ /* 0x008fe400078e0204 */
[----:B------:R-:W-:-:S05]  /*290f0*/  IMAD.MOV.U32 R4, RZ, RZ, 0x1 ;  /* 0x00000001ff047424 */ /* 0x000fca00078e00ff */
[----:B------:R-:W2:Y:S01]  /*29100*/  LDC R16, c[0x0][0x600] ;  /* 0x00018000ff107b82 */ /* 0x000ea20000000800 */
[-CC-:B----4-:R-:W-:Y:S02]  /*29110*/  SHF.R.U64 R13, R10, R14.reuse, R3.reuse ;  /* 0x0000000e0a0d7219 */ /* 0x190fe40000001203 */
[----:B------:R-:W-:Y:S02]  /*29120*/  SHF.R.U32.HI R2, RZ, R14, R3 ;  /* 0x0000000eff027219 */ /* 0x000fe40000011603 */
[----:B------:R3:W4:Y:S03]  /*29130*/  F2I.U32.TRUNC.NTZ R14, R5 ;  /* 0x00000005000e7305 */ /* 0x000726000020f000 */
[----:B------:R-:W1:Y:S01]  /*29140*/  LDC R22, c[0x0][0x648] ;  /* 0x00019200ff167b82 */ /* 0x000e620000000800 */
[-C--:B0-----:R-:W-:Y:S02]  /*29150*/  SHF.R.U64 R15, R13, R7.reuse, R2 ;  /* 0x000000070d0f7219 */ /* 0x081fe40000001202 */
[----:B------:R-:W-:-:S02]  /*29160*/  SHF.L.U32 R8, R8, R7, RZ ;  /* 0x0000000708087219 */ /* 0x000fc400000006ff */
[-C--:B------:R-:W-:Y:S01]  /*29170*/  SHF.R.U32.HI R3, RZ, R7.reuse, R2 ;  /* 0x00000007ff037219 */ /* 0x080fe20000011602 */
[----:B------:R-:W-:Y:S01]  /*29180*/  IMAD.MOV.U32 R2, RZ, RZ, R15 ;  /* 0x000000ffff027224 */ /* 0x000fe200078e000f */
[----:B------:R-:W-:Y:S01]  /*29190*/  SHF.L.U32 R18, R4, R7, RZ ;  /* 0x0000000704127219 */ /* 0x000fe200000006ff */
[----:B------:R-:W0:Y:S01]  /*291a0*/  LDC R23, c[0x0][0x638] ;  /* 0x00018e00ff177b82 */ /* 0x000e220000000800 */
[----:B------:R-:W-:-:S07]  /*291b0*/  LOP3.LUT R24, RZ, R8, RZ, 0x33, !PT ;  /* 0x00000008ff187212 */ /* 0x000fce00078e33ff */
[----:B------:R-:W0:Y:S01]  /*291c0*/  LDC R25, c[0x0][0x610] ;  /* 0x00018400ff197b82 */ /* 0x000e220000000800 */
[----:B---34-:R-:W-:Y:S05]  /*291d0*/  @!P0 BRA `(.L_x_1056) ;  /* 0x0000000000288947 */ /* 0x018fea0003800000 */
        /* <DEDUP_REMOVED lines=10> */
.L_x_1056:
[----:B------:R-:W3:Y:S01]  /*29280*/  LDC R4, c[0x0][0x65c] ;  /* 0x00019700ff047b82 */ /* 0x000ee20000000800 */
[----:B-1----:R-:W-:Y:S01]  /*29290*/  SHF.R.U64 R3, R2, R22, R3 ;  /* 0x0000001602037219 */ /* 0x002fe20000001203 */
[----:B--2---:R-:W-:Y:S01]  /*292a0*/  VIADD R5, R16, 0xffffffff ;  /* 0xffffffff10057836 */ /* 0x004fe20000000000 */
[----:B------:R-:W-:Y:S01]  /*292b0*/  LOP3.LUT R2, R13, R24, RZ, 0xc0, !PT ;  /* 0x000000180d027212 */ /* 0x000fe200078ec0ff */
[----:B------:R-:W-:Y:S02]  /*292c0*/  IMAD.MOV R14, RZ, RZ, -R14 ;  /* 0x000000ffff0e7224 */ /* 0x000fe400078e0a0e */
[----:B------:R-:W-:Y:S01]  /*292d0*/  IMAD.MOV.U32 R7, RZ, RZ, 0x1 ;  /* 0x00000001ff077424 */ /* 0x000fe200078e00ff */
[----:B------:R-:W-:Y:S01]  /*292e0*/  LOP3.LUT R10, R10, R5, RZ, 0xc0, !PT ;  /* 0x000000050a0a7212 */ /* 0x000fe200078ec0ff */
[----:B------:R-:W-:Y:S02]  /*292f0*/  IMAD R2, R18, R3, R2 ;  /* 0x0000000312027224 */ /* 0x000fe400078e0202 */
[----:B------:R-:W-:Y:S01]  /*29300*/  IMAD.MOV.U32 R11, RZ, RZ, R12 ;  /* 0x000000ffff0b7224 */ /* 0x000fe200078e000c */
[----:B---3--:R-:W-:Y:S01]  /*29310*/  ISETP.NE.AND P0, PT, R4, 0x1, PT ;  /* 0x000000010400780c */ /* 0x008fe20003f05270 */
[----:B------:R-:W-:-:S04]  /*29320*/  IMAD.MOV R4, RZ, RZ, -R3 ;  /* 0x000000ffff047224 */ /* 0x000fc800078e0a03 */
[----:B0-----:R-:W-:-:S04]  /*29330*/  IMAD R3, R4, R23, R15 ;  /* 0x0000001704037224 */ /* 0x001fc800078e020f */
[----:B------:R-:W-:-:S04]  /*29340*/  IMAD R5, R3, R16, R10 ;  /* 0x0000001003057224 */ /* 0x000fc800078e020a */
[----:B------:R-:W-:-:S04]  /*29350*/  @P0 IMAD R19, R17, R14, R6 ;  /* 0x0000000e11130224 */ /* 0x000fc800078e0206 */
[----:B------:R-:W-:-:S05]  /*29360*/  IMAD R2, R2, R25, R19 ;  /* 0x0000001902027224 */ /* 0x000fca00078e0213 */
[----:B------:R-:W-:Y:S02]  /*29370*/  SEL R3, R5, R2, !P0 ;  /* 0x0000000205037207 */ /* 0x000fe40004000000 */
[----:B------:R-:W-:-:S07]  /*29380*/  SEL R2, R2, R5, !P0 ;  /* 0x0000000502027207 */ /* 0x000fce0004000000 */
.L_x_1054:
[----:B------:R-:W-:-:S08]  /*29390*/  NOP ;  /* 0x0000000000007918 */ /* 0x000fd00000000000 */
[----:B------:R-:W0:-:S00]  /*293a0*/  USETMAXREG.DEALLOC.CTAPOOL 0x18 ;  /* 0x00000018000079c8 */ /* 0x000e0000080e0500 */
[----:B0-----:R-:W-:-:S13]  /*293b0*/  ISETP.NE.AND P0, PT, R0, RZ, PT ;  /* 0x000000ff0000720c */ /* 0x001fda0003f05270 */
[----:B------:R-:W-:Y:S05]  /*293c0*/  @P0 EXIT ;  /* 0x000000000000094d */ /* 0x000fea0003800000 */
[----:B------:R-:W-:Y:S01]  /*293d0*/  LOP3.LUT P0, RZ, R7, 0xff, RZ, 0xc0, !PT ;  /* 0x000000ff07ff7812 */ /* 0x000fe2000780c0ff */
[----:B------:R-:W-:Y:S02]  /*293e0*/  IMAD.MOV.U32 R0, RZ, RZ, 0x1 ;  /* 0x00000001ff007424 */ /* 0x000fe400078e00ff */
[----:B------:R-:W-:-:S10]  /*293f0*/  IMAD.MOV.U32 R8, RZ, RZ, RZ ;  /* 0x000000ffff087224 */ /* 0x000fd400078e00ff */
[----:B------:R-:W-:Y:S05]  /*29400*/  @!P0 BRA `(.L_x_1057) ;  /* 0x0000000c00548947 */ /* 0x000fea0003800000 */
[----:B------:R-:W2:Y:S01]  /*29410*/  LDL R4, [R1+0x600] ;  /* 0x0006000001047983 */ /* 0x000ea20000100800 */
[----:B------:R-:W0:Y:S01]  /*29420*/  LDC R0, c[0x0][0x28c] ;  /* 0x0000a300ff007b82 */ /* 0x000e220000000800 */
[----:B------:R-:W-:Y:S01]  /*29430*/  ULDC UR5, c[0x0][0x600] ;  /* 0x0001800000057ab9 */ /* 0x000fe20000000800 */
[----:B------:R-:W1:Y:S01]  /*29440*/  S2R R5, SR_TID.X ;  /* 0x0000000000057919 */ /* 0x000e620000002100 */
[----:B------:R-:W-:Y:S01]  /*29450*/  ULDC UR4, c[0x0][0xc] ;  /* 0x0000030000047ab9 */ /* 0x000fe20000000800 */
[----:B------:R-:W-:Y:S01]  /*29460*/  UIADD3 UR16, UR5, -0x1, URZ ;  /* 0xffffffff05107890 */ /* 0x000fe2000fffe03f */
[----:B------:R-:W-:Y:S02]  /*29470*/  ULDC UR6, c[0x0][0x658] ;  /* 0x0001960000067ab9 */ /* 0x000fe40000000800 */
[----:B------:R-:W-:Y:S01]  /*29480*/  ULDC UR5, c[0x0][0x10] ;  /* 0x0000040000057ab9 */ /* 0x000fe20000000800 */
[----:B------:R-:W-:Y:S01]  /*29490*/  UMOV UR7, 0xffffffff ;  /* 0xffffffff00077882 */ /* 0x000fe20000000000 */
[----:B------:R-:W-:Y:S01]  /*294a0*/  UMOV UR8, 0x1 ;  /* 0x0000000100087882 */ /* 0x000fe20000000000 */
[----:B------:R-:W-:Y:S01]  /*294b0*/  UIMAD.WIDE.U32 UR4, UR4, UR5, URZ ;  /* 0x00000005040472a5 */ /* 0x000fe2000f8e003f */
[----:B0-----:R-:W-:Y:S01]  /*294c0*/  VIADD R0, R0, 0xf ;  /* 0x0000000f00007836 */ /* 0x001fe20000000000 */
[----:B------:R-:W-:Y:S01]  /*294d0*/  USHF.L.U32 UR7, UR7, UR6, URZ ;  /* 0x0000000607077299 */ /* 0x000fe2000800063f */
[----:B-1----:R-:W-:-:S02]  /*294e0*/  LOP3.LUT P2, RZ, R5, 0x7f, RZ, 0xc0, !PT ;  /* 0x0000007f05ff7812 */ /* 0x002fc4000784c0ff */
[----:B------:R-:W-:Y:S02]  /*294f0*/  LOP3.LUT P0, RZ, R5, 0x1f, RZ, 0xc0, !PT ;  /* 0x0000001f05ff7812 */ /* 0x000fe4000780c0ff */
[----:B------:R-:W-:-:S04]  /*29500*/  SHF.R.S32.HI R5, RZ, 0x1f, R0 ;  /* 0x0000001fff057819 */ /* 0x000fc80000011400 */
[----:B------:R-:W-:Y:S01]  /*29510*/  LEA.HI R5, R5, R0, RZ, 0x4 ;  /* 0x0000000005057211 */ /* 0x000fe200078f20ff */
[----:B------:R-:W-:-:S03]  /*29520*/  USHF.L.U32 UR18, UR8, UR6, URZ ;  /* 0x0000000608127299 */ /* 0x000fc6000800063f */
[----:B------:R-:W-:Y:S01]  /*29530*/  SHF.R.S32.HI R6, RZ, 0x4, R5 ;  /* 0x00000004ff067819 */ /* 0x000fe20000011405 */
[----:B------:R-:W-:Y:S01]  /*29540*/  ULDC UR6, c[0x0][0x14] ;  /* 0x0000050000067ab9 */ /* 0x000fe20000000800 */
[----:B------:R-:W-:Y:S01]  /*29550*/  BSSY B0, `(.L_x_1057) ;  /* 0x00000c0000007945 */ /* 0x000fe20003800000 */
[----:B------:R-:W-:Y:S01]  /*29560*/  UIMAD.WIDE.U32 UR20, UR4, UR6, URZ ;  /* 0x00000006041472a5 */ /* 0x000fe2000f8e003f */
[----:B------:R-:W-:Y:S01]  /*29570*/  IMAD.MOV.U32 R10, RZ, RZ, 0x1 ;  /* 0x00000001ff0a7424 */ /* 0x000fe200078e00ff */
[----:B------:R-:W-:Y:S01]  /*29580*/  UIMAD UR13, UR5, UR6, URZ ;  /* 0x00000006050d72a4 */ /* 0x000fe2000f8e023f */
[----:B------:R-:W-:Y:S01]  /*29590*/  PLOP3.LUT P0, PT, P0, P2, PT, 0x8a, 0x0 ;  /* 0x000000000000781c */ /* 0x000fe20000705172 */
[----:B------:R-:W-:Y:S02]  /*295a0*/  IMAD.MOV.U32 R0, RZ, RZ, 0x1 ;  /* 0x00000001ff007424 */ /* 0x000fe400078e00ff */
[----:B------:R-:W-:Y:S02]  /*295b0*/  IMAD.MOV.U32 R8, RZ, RZ, RZ ;  /* 0x000000ffff087224 */ /* 0x000fe400078e00ff */
[----:B------:R-:W-:Y:S01]  /*295c0*/  VIADD R16, R6, 0x1 ;  /* 0x0000000106107836 */ /* 0x000fe20000000000 */
[----:B------:R-:W-:-:S02]  /*295d0*/  ULOP3.LUT UR17, URZ, UR7, URZ, 0x33, !UPT ;  /* 0x000000073f117292 */ /* 0x000fc4000f8e333f */
[----:B------:R-:W-:Y:S01]  /*295e0*/  UIADD3 UR13, UR21, UR13, URZ ;  /* 0x0000000d150d7290 */ /* 0x000fe2000fffe03f */
[----:B------:R-:W-:Y:S01]  /*295f0*/  ULDC.64 UR22, c[0x0][0x198] ;  /* 0x0000660000167ab9 */ /* 0x000fe20000000a00 */
[----:B--2---:R-:W-:-:S10]  /*29600*/  LOP3.LUT R7, R4, 0x2, RZ, 0xfc, !PT ;  /* 0x0000000204077812 */ /* 0x004fd400078efcff */
.L_x_1069:
[----:B------:R-:W-:-:S03]  /*29610*/  UMOV UR4, 0xffffffff ;  /* 0xffffffff00047882 */ /* 0x000fc60000000000 */
[----:B------:R-:W-:Y:S05]  /*29620*/  BRA.DIV UR4, `(.L_x_1058) ;  /* 0x0000001204947947 */ /* 0x000fea000b800000 */
[----:B------:R-:W-:-:S13]  /*29630*/  ELECT P6, URZ, PT ;  /* 0x00000000003f782f */ /* 0x000fda00038c0000 */
.L_x_1086:
[----:B------:R-:W0:Y:S01]  /*29640*/  LDC R4, c[0x0][0x28c] ;  /* 0x0000a300ff047b82 */ /* 0x000e220000000800 */
[----:B------:R-:W-:Y:S01]  /*29650*/  BSSY B1, `(.L_x_1059) ;  /* 0x0000037000017945 */ /* 0x000fe20003800000 */
[----:B0-----:R-:W-:-:S13]  /*29660*/  ISETP.LT.OR P6, PT, R4, 0x1, !P6 ;  /* 0x000000010400780c */ /* 0x001fda00077c1670 */
[----:B------:R-:W-:Y:S05]  /*29670*/  @P6 BRA `(.L_x_1060) ;  /* 0x0000000000d06947 */ /* 0x000fea0003800000 */
[----:B------:R-:W-:Y:S02]  /*29680*/  IMAD.SHL.U32 R3, R3, 0x200, RZ ;  /* 0x0000020003037824 */ /* 0x000fe400078e00ff */
[----:B------:R-:W-:Y:S02]  /*29690*/  IMAD R2, R2, 0xc0, RZ ;  /* 0x000000c002027824 */ /* 0x000fe400078e02ff */
[----:B------:R-:W-:Y:S02]  /*296a0*/  IMAD.MOV.U32 R14, RZ, RZ, RZ ;  /* 0x000000ffff0e7224 */ /* 0x000fe400078e00ff */
[----:B------:R-:W-:Y:S02]  /*296b0*/  IMAD.MOV.U32 R4, RZ, RZ, R16 ;  /* 0x000000ffff047224 */ /* 0x000fe400078e0010 */
[----:B------:R-:W-:Y:S02]  /*296c0*/  IMAD.MOV.U32 R5, RZ, RZ, R0 ;  /* 0x000000ffff057224 */ /* 0x000fe400078e0000 */
[----:B------:R-:W-:-:S07]  /*296d0*/  IMAD.MOV.U32 R9, RZ, RZ, R8 ;  /* 0x000000ffff097224 */ /* 0x000fce00078e0008 */
.L_x_1064:
[----:B------:R-:W0:Y:S01]  /*296e0*/  S2R R13, SR_CgaCtaId ;  /* 0x00000000000d7919 */ /* 0x000e220000008800 */
[----:B------:R-:W-:Y:S02]  /*296f0*/  MOV R12, 0x400 ;  /* 0x00000400000c7802 */ /* 0x000fe40000000f00 */
[----:B------:R-:W-:Y:S02]  /*29700*/  SHF.L.U32 R18, R5, 0x1f, RZ ;  /* 0x0000001f05127819 */ /* 0x000fe400000006ff */
[----:B0-----:R-:W-:-:S05]  /*29710*/  LEA R12, R13, R12, 0x18 ;  /* 0x0000000c0d0c7211 */ /* 0x001fca00078ec0ff */
[----:B------:R-:W-:-:S04]  /*29720*/  IMAD R13, R9, 0x8, R12 ;  /* 0x00000008090d7824 */ /* 0x000fc800078e020c */
[----:B------:R-:W0:Y:S02]  /*29730*/  SYNCS.PHASECHK.TRANS64.TRYWAIT P1, [R13+URZ+0x50], R18 ;  /* 0x000050120d0075a7 */ /* 0x000e24000802017f */
[----:B0-----:R-:W-:Y:S05]  /*29740*/  @!P1 BRA `(.L_x_1061) ;  /* 0x00000010006c9947 */ /* 0x001fea0003800000 */
.L_x_1087:
[----:B0-----:R-:W0:Y:S01]  /*29750*/  @!P2 LDC R18, c[0x0][0x500] ;  /* 0x00014000ff12ab82 */ /* 0x001e220000000800 */
[----:B------:R-:W-:-:S04]  /*29760*/  PRMT R15, R7, 0x9910, RZ ;  /* 0x00009910070f7816 */ /* 0x000fc800000000ff */
[----:B------:R-:W-:Y:S01]  /*29770*/  ISETP.NE.AND P1, PT, R15, 0x2, PT ;  /* 0x000000020f00780c */ /* 0x000fe20003f25270 */
[----:B0-----:R0:W-:-:S12]  /*29780*/  @!P2 SYNCS.ARRIVE.TRANS64 RZ, [R13+URZ], R18 ;  /* 0x000000120dffa9a7 */ /* 0x0011d8000800003f */
[----:B------:R-:W-:Y:S05]  /*29790*/  @P1 BRA `(.L_x_1062) ;  /* 0x0000000000041947 */ /* 0x000fea0003800000 */
[----:B------:R-:W-:Y:S01]  /*297a0*/  BPT.TRAP 0x1 ;  /* 0x000000040000795c */ /* 0x000fe20000300000 */
.L_x_1062:
[----:B------:R-:W-:Y:S05]  /*297b0*/  @P0 BRA `(.L_x_1063) ;  /* 0x0000000000040947 */ /* 0x000fea0003800000 */
[----:B------:R-:W-:Y:S01]  /*297c0*/  BPT.TRAP 0x1 ;  /* 0x000000040000795c */ /* 0x000fe20000300000 */
.L_x_1063:
[----:B------:R-:W-:Y:S01]  /*297d0*/  R2UR UR9, R13 ;  /* 0x000000000d0972ca */ /* 0x000fe200000e0000 */
[C-C-:B0-----:R-:W-:Y:S01]  /*297e0*/  IMAD R13, R9.reuse, 0x1800, R12.reuse ;  /* 0x00001800090d7824 */ /* 0x141fe200078e020c */
[----:B------:R-:W-:Y:S01]  /*297f0*/  UIADD3 UR4, UP0, UR22, 0xf0, URZ ;  /* 0x000000f016047890 */ /* 0x000fe2000ff1e03f */
[----:B------:R-:W-:Y:S01]  /*29800*/  IMAD R12, R9, 0x4000, R12 ;  /* 0x00004000090c7824 */ /* 0x000fe200078e020c */
[----:B------:R-:W-:Y:S01]  /*29810*/  R2UR UR11, R2 ;  /* 0x00000000020b72ca */ /* 0x000fe200000e0000 */
[----:B------:R-:W-:Y:S01]  /*29820*/  VIADD R4, R4, 0xffffffff ;  /* 0xffffffff04047836 */ /* 0x000fe20000000000 */
[----:B------:R-:W-:Y:S01]  /*29830*/  R2UR UR5, R13 ;  /* 0x000000000d0572ca */ /* 0x000fe200000e0000 */
[----:B------:R-:W-:Y:S01]  /*29840*/  UIADD3 UR24, UP1, UR22, 0x1f0, URZ ;  /* 0x000001f016187890 */ /* 0x000fe2000ff3e03f */
[----:B------:R-:W-:Y:S01]  /*29850*/  R2UR UR8, R12 ;  /* 0x000000000c0872ca */ /* 0x000fe200000e0000 */
[----:B------:R-:W-:Y:S01]  /*29860*/  VIADD R9, R9, 0x1 ;  /* 0x0000000109097836 */ /* 0x000fe20000000000 */
[----:B------:R-:W-:Y:S01]  /*29870*/  R2UR UR10, R14 ;  /* 0x000000000e0a72ca */ /* 0x000fe200000e0000 */
[----:B------:R-:W-:Y:S01]  /*29880*/  UIADD3.X UR25, URZ, UR23, URZ, UP1, !UPT ;  /* 0x000000173f197290 */ /* 0x000fe20008ffe43f */
[----:B------:R-:W-:Y:S01]  /*29890*/  R2UR UR12, R11 ;  /* 0x000000000b0c72ca */ /* 0x000fe200000e0000 */
[----:B------:R-:W-:Y:S01]  /*298a0*/  UMOV UR6, 0x0 ;  /* 0x0000000000067882 */ /* 0x000fe20000000000 */
[----:B------:R-:W-:Y:S01]  /*298b0*/  R2UR UR19, R3 ;  /* 0x00000000031372ca */ /* 0x000fe200000e0000 */
[----:B------:R-:W-:Y:S01]  /*298c0*/  UMOV UR7, 0x10000000 ;  /* 0x1000000000077882 */ /* 0x000fe20000000000 */
[----:B------:R-:W-:Y:S01]  /*298d0*/  ISETP.GT.AND P3, PT, R4, 0x1, PT ;  /* 0x000000010400780c */ /* 0x000fe20003f64270 */
[----:B------:R-:W-:Y:S01]  /*298e0*/  VIADD R14, R14, 0x10 ;  /* 0x000000100e0e7836 */ /* 0x000fe20000000000 */
[----:B------:R-:W-:Y:S01]  /*298f0*/  ISETP.NE.AND P1, PT, R9, 0xa, PT ;  /* 0x0000000a0900780c */ /* 0x000fe20003f25270 */
[----:B------:R-:W-:-:S02]  /*29900*/  UIADD3 UR14, UR5, 0x180, URZ ;  /* 0x00000180050e7890 */ /* 0x000fc4000fffe03f */
[----:B------:R-:W-:Y:S01]  /*29910*/  UIADD3.X UR5, URZ, UR23, URZ, UP0, !UPT ;  /* 0x000000173f057290 */ /* 0x000fe200087fe43f */
[----:B------:R-:W-:Y:S01]  /*29920*/  SEL R12, RZ, 0x1, P1 ;  /* 0x00000001ff0c7807 */ /* 0x000fe20000800000 */
[----:B------:R-:W-:Y:S01]  /*29930*/  UIADD3 UR15, UR8, 0xf180, URZ ;  /* 0x0000f180080f7890 */ /* 0x000fe2000fffe03f */
[----:B------:R-:W-:Y:S02]  /*29940*/  SEL R9, R9, RZ, P1 ;  /* 0x000000ff09097207 */ /* 0x000fe40000800000 */
[----:B------:R-:W-:Y:S01]  /*29950*/  UMOV UR8, UR14 ;  /* 0x0000000e00087c82 */ /* 0x000fe20008000000 */
[----:B------:R-:W-:-:S03]  /*29960*/  LOP3.LUT R5, R5, R12, RZ, 0x3c, !PT ;  /* 0x0000000c05057212 */ /* 0x000fc600078e3cff */
[----:B------:R0:W-:Y:S02]  /*29970*/  UTMALDG.3D [UR8], [UR4], desc[UR6] ;  /* 0x00000608040075b4 */ /* 0x0001e40008011000 */
[----:B0-----:R-:W-:Y:S01]  /*29980*/  UMOV UR8, UR15 ;  /* 0x0000000f00087c82 */ /* 0x001fe20008000000 */
[----:B------:R-:W-:Y:S02]  /*29990*/  UMOV UR11, UR19 ;  /* 0x00000013000b7c82 */ /* 0x000fe40008000000 */
[----:B------:R0:W-:Y:S02]  /*299a0*/  UTMALDG.3D [UR8], [UR24], desc[UR6] ;  /* 0x00000608180075b4 */ /* 0x0001e40008011000 */
[----:B0-----:R-:W-:Y:S05]  /*299b0*/  @P3 BRA `(.L_x_1064) ;  /* 0xfffffffc00483947 */ /* 0x001fea000383ffff */
.L_x_1060:
[----:B------:R-:W-:Y:S05]  /*299c0*/  BSYNC B1 ;  /* 0x0000000000017941 */ /* 0x000fea0003800000 */
.L_x_1059:
[----:B------:R-:W2:Y:S01]  /*299d0*/  LDL.LU R15, [R1+0x604] ;  /* 0x00060400010f7983 */ /* 0x000ea20000300800 */
[----:B------:R-:W-:Y:S01]  /*299e0*/  LOP3.LUT P1, RZ, R10, 0xff, RZ, 0xc0, !PT ;  /* 0x000000ff0aff7812 */ /* 0x000fe2000782c0ff */
[C---:B------:R-:W-:Y:S01]  /*299f0*/  IMAD.IADD R8, R6.reuse, 0x1, R8 ;  /* 0x0000000106087824 */ /* 0x040fe200078e0208 */
[----:B------:R-:W-:Y:S01]  /*29a00*/  ULDC.64 UR4, c[0x0][0x650] ;  /* 0x0001940000047ab9 */ /* 0x000fe20000000a00 */
[----:B------:R-:W3:Y:S01]  /*29a10*/  LDL.LU R12, [R1+0x608] ;  /* 0x00060800010c7983 */ /* 0x000ee20000300800 */
[----:B------:R-:W-:Y:S01]  /*29a20*/  ISETP.GE.U32.AND P3, PT, R6, 0xa, PT ;  /* 0x0000000a0600780c */ /* 0x000fe20003f66070 */
[----:B------:R-:W-:Y:S01]  /*29a30*/  BSSY B1, `(.L_x_1065) ;  /* 0x000006f000017945 */ /* 0x000fe20003800000 */
[----:B------:R-:W-:Y:S01]  /*29a40*/  IMAD.MOV.U32 R11, RZ, RZ, -0x1 ;  /* 0xffffffffff0b7424 */ /* 0x000fe200078e00ff */
[----:B------:R-:W-:Y:S02]  /*29a50*/  PRMT R4, RZ, 0x7610, R4 ;  /* 0x00007610ff047816 */ /* 0x000fe40000000004 */
[----:B------:R-:W-:-:S04]  /*29a60*/  PRMT R10, RZ, 0x7610, R10 ;  /* 0x00007610ff0a7816 */ /* 0x000fc8000000000a */
[----:B------:R-:W0:Y:S01]  /*29a70*/  @P1 S2R R3, SR_CgaCtaId ;  /* 0x0000000000031919 */ /* 0x000e220000008800 */
[----:B------:R-:W-:-:S04]  /*29a80*/  @P1 MOV R2, 0x400 ;  /* 0x0000040000021802 */ /* 0x000fc80000000f00 */
[----:B0-----:R-:W-:-:S04]  /*29a90*/  @P1 LEA R2, R3, R2, 0x18 ;  /* 0x0000000203021211 */ /* 0x001fc800078ec0ff */
[----:B------:R0:W-:Y:S01]  /*29aa0*/  @P1 SYNCS.ARRIVE.TRANS64.A1T0 RZ, [R2+URZ+0xb8], RZ ;  /* 0x0000b8ff02ff19a7 */ /* 0x0001e2000810003f */
[----:B------:R-:W-:-:S04]  /*29ab0*/  ISETP.GT.U32.AND P1, PT, R8, 0x9, PT ;  /* 0x000000090800780c */ /* 0x000fc80003f24070 */
[----:B------:R-:W-:Y:S01]  /*29ac0*/  ISETP.LT.U32.AND P1, PT, R6, 0xa, P1 ;  /* 0x0000000a0600780c */ /* 0x000fe20000f21070 */
[----:B0-----:R-:W-:-:S04]  /*29ad0*/  IMAD.WIDE.U32 R2, R8, -0x33333333, RZ ;  /* 0xcccccccd08027825 */ /* 0x001fc800078e00ff */
[----:B------:R-:W-:Y:S01]  /*29ae0*/  IMAD.MOV.U32 R2, RZ, RZ, -0x1 ;  /* 0xffffffffff027424 */ /* 0x000fe200078e00ff */
[----:B------:R-:W-:Y:S02]  /*29af0*/  SHF.R.U32.HI R5, RZ, 0x3, R3 ;  /* 0x00000003ff057819 */ /* 0x000fe40000011603 */
[----:B------:R-:W-:-:S03]  /*29b00*/  SEL R3, RZ, 0x1, !P1 ;  /* 0x00000001ff037807 */ /* 0x000fc60004800000 */
[----:B------:R-:W-:Y:S01]  /*29b10*/  IMAD R8, R5, -0xa, R8 ;  /* 0xfffffff605087824 */ /* 0x000fe200078e0208 */
[----:B------:R-:W-:Y:S01]  /*29b20*/  LOP3.LUT R0, R0, R3, RZ, 0x3c, !PT ;  /* 0x0000000300007212 */ /* 0x000fe200078e3cff */
[----:B------:R-:W-:-:S03]  /*29b30*/  IMAD.MOV.U32 R3, RZ, RZ, -0x1 ;  /* 0xffffffffff037424 */ /* 0x000fc600078e00ff */
[----:B------:R-:W-:Y:S02]  /*29b40*/  @P3 LOP3.LUT R0, R0, 0x1, R5, 0x78, !PT ;  /* 0x0000000100003812 */ /* 0x000fe400078e7805 */
[----:B---3--:R-:W-:-:S04]  /*29b50*/  IADD3 R12, P1, R12, UR20, RZ ;  /* 0x000000140c0c7c10 */ /* 0x008fc8000ff3e0ff */
[----:B--2---:R-:W-:Y:S01]  /*29b60*/  IADD3.X R15, R15, UR13, RZ, P1, !PT ;  /* 0x0000000d0f0f7c10 */ /* 0x004fe20008ffe4ff */
[----:B------:R0:W-:Y:S01]  /*29b70*/  STL [R1+0x608], R12 ;  /* 0x0006080c01007387 */ /* 0x0001e20000100800 */
[----:B------:R-:W-:-:S03]  /*29b80*/  ISETP.GE.U32.AND P1, PT, R12, UR4, PT ;  /* 0x000000040c007c0c */ /* 0x000fc6000bf26070 */
[----:B------:R0:W-:Y:S01]  /*29b90*/  STL [R1+0x604], R15 ;  /* 0x0006040f01007387 */ /* 0x0001e20000100800 */
[----:B------:R-:W-:-:S13]  /*29ba0*/  ISETP.GE.U32.AND.EX P1, PT, R15, UR5, PT, P1 ;  /* 0x000000050f007c0c */ /* 0x000fda000bf26110 */
[----:B0-----:R-:W-:Y:S05]  /*29bb0*/  @P1 BRA `(.L_x_1066) ;  /* 0x0000000400581947 */ /* 0x001fea0003800000 */
[----:B------:R-:W0:Y:S01]  /*29bc0*/  S2R R9, SR_CTAID.X ;  /* 0x0000000000097919 */ /* 0x000e220000002500 */
[----:B------:R-:W1:Y:S01]  /*29bd0*/  LDC R17, c[0x0][0x65c] ;  /* 0x00019700ff117b82 */ /* 0x000e620000000800 */
[----:B------:R-:W-:Y:S01]  /*29be0*/  ULDC UR4, c[0x0][0x150] ;  /* 0x0000540000047ab9 */ /* 0x000fe20000000800 */
[----:B------:R-:W-:Y:S01]  /*29bf0*/  ULDC UR7, c[0x0][0x630] ;  /* 0x00018c0000077ab9 */ /* 0x000fe20000000800 */
[----:B------:R-:W2:Y:S05]  /*29c00*/  S2R R2, SR_CTAID.Y ;  /* 0x0000000000027919 */ /* 0x000eaa0000002600 */
[----:B------:R-:W3:Y:S08]  /*29c10*/  LDC R4, c[0x0][0x144] ;  /* 0x00005100ff047b82 */ /* 0x000ef00000000800 */
[----:B------:R-:W4:Y:S01]  /*29c20*/  LDC R13, c[0x0][0x148] ;  /* 0x00005200ff0d7b82 */ /* 0x000f220000000800 */
[----:B-1----:R-:W-:-:S02]  /*29c30*/  ISETP.NE.AND P4, PT, R17, 0x1, PT ;  /* 0x000000011100780c */ /* 0x002fc40003f85270 */
[----:B0-----:R-:W-:Y:S02]  /*29c40*/  I2FP.F32.U32 R3, R9 ;  /* 0x0000000900037245 */ /* 0x001fe40000201000 */
[----:B--2---:R-:W-:-:S03]  /*29c50*/  I2FP.F32.U32 R5, R2 ;  /* 0x0000000200057245 */ /* 0x004fc60000201000 */
[----:B------:R-:W-:Y:S01]  /*29c60*/  FMUL R3, R3, UR4 ;  /* 0x0000000403037c20 */ /* 0x000fe20008400000 */
[----:B------:R-:W-:Y:S02]  /*29c70*/  ULDC UR4, c[0x0][0x154] ;  /* 0x0000550000047ab9 */ /* 0x000fe40000000800 */
[----:B------:R-:W-:Y:S01]  /*29c80*/  FMUL R11, R5, UR4 ;  /* 0x00000004050b7c20 */ /* 0x000fe20008400000 */
[----:B------:R-:W-:Y:S02]  /*29c90*/  ULDC.64 UR4, c[0x0][0x628] ;  /* 0x00018a0000047ab9 */ /* 0x000fe40000000a00 */
[----:B------:R-:W0:Y:S01]  /*29ca0*/  F2I.U32.TRUNC.NTZ R3, R3 ;  /* 0x0000000300037305 */ /* 0x000e22000020f000 */
[----:B------:R-:W-:-:S04]  /*29cb0*/  ISETP.NE.U32.AND P1, PT, RZ, UR4, PT ;  /* 0x00000004ff007c0c */ /* 0x000fc8000bf25070 */
[----:B------:R-:W-:-:S03]  /*29cc0*/  ISETP.NE.AND.EX P1, PT, RZ, UR5, PT, P1 ;  /* 0x00000005ff007c0c */ /* 0x000fc6000bf25310 */
[----:B------:R-:W1:Y:S01]  /*29cd0*/  F2I.U32.TRUNC.NTZ R11, R11 ;  /* 0x0000000b000b7305 */ /* 0x000e62000020f000 */
[----:B0-----:R-:W-:Y:S02]  /*29ce0*/  IMAD.MOV R5, RZ, RZ, -R3 ;  /* 0x000000ffff057224 */ /* 0x001fe400078e0a03 */
[----:B------:R-:W-:Y:S02]  /*29cf0*/  IMAD.MOV.U32 R3, RZ, RZ, R15 ;  /* 0x000000ffff037224 */ /* 0x000fe400078e000f */
[----:B---3--:R-:W-:Y:S02]  /*29d00*/  IMAD R9, R4, R5, R9 ;  /* 0x0000000504097224 */ /* 0x008fe400078e0209 */
[----:B-1----:R-:W-:-:S04]  /*29d10*/  IMAD.MOV R4, RZ, RZ, -R11 ;  /* 0x000000ffff047224 */ /* 0x002fc800078e0a0b */
[----:B----4-:R-:W-:Y:S02]  /*29d20*/  @P4 IMAD R9, R13, R4, R2 ;  /* 0x000000040d094224 */ /* 0x010fe400078e0202 */
[----:B------:R-:W-:Y:S01]  /*29d30*/  IMAD.MOV.U32 R2, RZ, RZ, R12 ;  /* 0x000000ffff027224 */ /* 0x000fe200078e000c */
[----:B------:R-:W-:Y:S06]  /*29d40*/  @!P1 BRA `(.L_x_1067) ;  /* 0x0000000000289947 */ /* 0x000fec0003800000 */
[----:B------:R-:W-:Y:S02]  /*29d50*/  ULDC UR6, c[0x0][0x634] ;  /* 0x00018d0000067ab9 */ /* 0x000fe40000000800 */
[----:B------:R-:W-:-:S05]  /*29d60*/  IADD3 R3, P1, R12, UR6, RZ ;  /* 0x000000060c037c10 */ /* 0x000fca000ff3e0ff */
[----:B------:R-:W-:-:S04]  /*29d70*/  IMAD.X R11, RZ, RZ, R15, P1 ;  /* 0x000000ffff0b7224 */ /* 0x000fc800008e060f */
[----:B------:R-:W-:-:S04]  /*29d80*/  IMAD.WIDE.U32 R4, R11, UR4, RZ ;  /* 0x000000040b047c25 */ /* 0x000fc8000f8e00ff */
[----:B------:R-:W-:-:S04]  /*29d90*/  IMAD.WIDE.U32 R4, P1, R3, UR5, R4 ;  /* 0x0000000503047c25 */ /* 0x000fc8000f820004 */
[----:B------:R-:W-:-:S04]  /*29da0*/  IMAD.WIDE.U32 R2, R3, UR4, RZ ;  /* 0x0000000403027c25 */ /* 0x000fc8000f8e00ff */
[----:B------:R-:W-:Y:S01]  /*29db0*/  IMAD.MOV.U32 R2, RZ, RZ, R5 ;  /* 0x000000ffff027224 */ /* 0x000fe200078e0005 */
[----:B------:R-:W-:Y:S01]  /*29dc0*/  IADD3 RZ, P3, R3, R4, RZ ;  /* 0x0000000403ff7210 */ /* 0x000fe20007f7e0ff */
[----:B------:R-:W-:-:S04]  /*29dd0*/  IMAD.X R3, RZ, RZ, RZ, P1 ;  /* 0x000000ffff037224 */ /* 0x000fc800008e06ff */
[----:B------:R-:W-:-:S08]  /*29de0*/  IMAD.WIDE.U32.X R2, R11, UR5, R2, P3 ;  /* 0x000000050b027c25 */ /* 0x000fd000098e0402 */
.L_x_1067:
[--C-:B------:R-:W-:Y:S01]  /*29df0*/  SHF.R.U64 R11, R2, UR7, R3.reuse ;  /* 0x00000007020b7c19 */ /* 0x100fe20008001203 */
[----:B------:R-:W-:Y:S01]  /*29e00*/  ULDC.64 UR4, c[0x0][0x620] ;  /* 0x0001880000047ab9 */ /* 0x000fe20000000a00 */
[----:B------:R-:W-:Y:S01]  /*29e10*/  SHF.R.U32.HI R2, RZ, UR7, R3 ;  /* 0x00000007ff027c19 */ /* 0x000fe20008011603 */
[----:B------:R-:W-:Y:S01]  /*29e20*/  IMAD.MOV.U32 R3, RZ, RZ, R15 ;  /* 0x000000ffff037224 */ /* 0x000fe200078e000f */
[----:B------:R-:W-:Y:S01]  /*29e30*/  IADD3 R13, P1, RZ, -R11, RZ ;  /* 0x8000000bff0d7210 */ /* 0x000fe20007f3e0ff */
[----:B------:R-:W-:-:S04]  /*29e40*/  ULDC.64 UR6, c[0x0][0x640] ;  /* 0x0001900000067ab9 */ /* 0x000fc80000000a00 */
[----:B------:R-:W-:Y:S01]  /*29e50*/  IMAD.X R2, RZ, RZ, ~R2, P1 ;  /* 0x000000ffff027224 */ /* 0x000fe200008e0e02 */
[----:B------:R-:W-:-:S03]  /*29e60*/  ISETP.NE.U32.AND P1, PT, RZ, UR6, PT ;  /* 0x00000006ff007c0c */ /* 0x000fc6000bf25070 */
[----:B------:R-:W-:Y:S01]  /*29e70*/  IMAD R2, R2, UR4, RZ ;  /* 0x0000000402027c24 */ /* 0x000fe2000f8e02ff */
[----:B------:R-:W-:-:S03]  /*29e80*/  ISETP.NE.AND.EX P1, PT, RZ, UR7, PT, P1 ;  /* 0x00000007ff007c0c */ /* 0x000fc6000bf25310 */
[----:B------:R-:W-:Y:S02]  /*29e90*/  IMAD R5, R13, UR5, R2 ;  /* 0x000000050d057c24 */ /* 0x000fe4000f8e0202 */
[----:B------:R-:W-:-:S04]  /*29ea0*/  IMAD.MOV.U32 R2, RZ, RZ, R12 ;  /* 0x000000ffff027224 */ /* 0x000fc800078e000c */
[----:B------:R-:W-:Y:S01]  /*29eb0*/  IMAD.WIDE.U32 R2, R13, UR4, R2 ;  /* 0x000000040d027c25 */ /* 0x000fe2000f8e0002 */
[----:B------:R-:W-:-:S03]  /*29ec0*/  ULDC UR4, c[0x0][0x618] ;  /* 0x0001860000047ab9 */ /* 0x000fc60000000800 */
[----:B------:R-:W-:-:S05]  /*29ed0*/  IMAD.IADD R3, R3, 0x1, R5 ;  /* 0x0000000103037824 */ /* 0x000fca00078e0205 */
[--C-:B------:R-:W-:Y:S02]  /*29ee0*/  SHF.R.U64 R12, R2, UR4, R3.reuse ;  /* 0x00000004020c7c19 */ /* 0x100fe40008001203 */
[----:B------:R-:W-:Y:S01]  /*29ef0*/  SHF.R.U32.HI R3, RZ, UR4, R3 ;  /* 0x00000004ff037c19 */ /* 0x000fe20008011603 */
[----:B------:R-:W-:-:S03]  /*29f00*/  ULDC UR4, c[0x0][0x608] ;  /* 0x0001820000047ab9 */ /* 0x000fc60000000800 */
[--C-:B------:R-:W-:Y:S02]  /*29f10*/  SHF.R.U64 R13, R12, UR4, R3.reuse ;  /* 0x000000040c0d7c19 */ /* 0x100fe40008001203 */
[----:B------:R-:W-:Y:S01]  /*29f20*/  SHF.R.U32.HI R2, RZ, UR4, R3 ;  /* 0x00000004ff027c19 */ /* 0x000fe20008011603 */
[----:B------:R-:W-:-:S03]  /*29f30*/  ULDC UR4, c[0x0][0x658] ;  /* 0x0001960000047ab9 */ /* 0x000fc60000000800 */
[--C-:B------:R-:W-:Y:S02]  /*29f40*/  SHF.R.U64 R14, R13, UR4, R2.reuse ;  /* 0x000000040d0e7c19 */ /* 0x100fe40008001202 */
[----:B------:R-:W-:-:S03]  /*29f50*/  SHF.R.U32.HI R15, RZ, UR4, R2 ;  /* 0x00000004ff0f7c19 */ /* 0x000fc60008011602 */
[----:B------:R-:W-:Y:S02]  /*29f60*/  IMAD.MOV.U32 R2, RZ, RZ, R14 ;  /* 0x000000ffff027224 */ /* 0x000fe400078e000e */
        /* <DEDUP_REMOVED lines=12> */
.L_x_1068:
[----:B------:R-:W-:Y:S01]  /*2a030*/  ULDC UR4, c[0x0][0x648] ;  /* 0x0001920000047ab9 */ /* 0x000fe20000000800 */
[----:B------:R-:W-:Y:S02]  /*2a040*/  LOP3.LUT R13, R13, UR17, RZ, 0xc0, !PT ;  /* 0x000000110d0d7c12 */ /* 0x000fe4000f8ec0ff */
[----:B------:R-:W-:Y:S01]  /*2a050*/  SHF.R.U64 R2, R2, UR4, R3 ;  /* 0x0000000402027c19 */ /* 0x000fe20008001203 */
[----:B------:R-:W-:-:S04]  /*2a060*/  ULDC UR4, c[0x0][0x638] ;  /* 0x00018e0000047ab9 */ /* 0x000fc80000000800 */
[----:B------:R-:W-:Y:S02]  /*2a070*/  IMAD.MOV R3, RZ, RZ, -R2 ;  /* 0x000000ffff037224 */ /* 0x000fe400078e0a02 */
[----:B------:R-:W-:Y:S02]  /*2a080*/  IMAD R4, R2, UR18, R13 ;  /* 0x0000001202047c24 */ /* 0x000fe4000f8e020d */
[----:B------:R-:W-:Y:S01]  /*2a090*/  IMAD R14, R3, UR4, R14 ;  /* 0x00000004030e7c24 */ /* 0x000fe2000f8e020e */
[----:B------:R-:W-:Y:S01]  /*2a0a0*/  ULDC UR4, c[0x0][0x610] ;  /* 0x0001840000047ab9 */ /* 0x000fe20000000800 */
[----:B------:R-:W-:Y:S01]  /*2a0b0*/  LOP3.LUT R3, R12, UR16, RZ, 0xc0, !PT ;  /* 0x000000100c037c12 */ /* 0x000fe2000f8ec0ff */
[----:B------:R-:W-:Y:S01]  /*2a0c0*/  IMAD R9, R4, UR4, R9 ;  /* 0x0000000404097c24 */ /* 0x000fe2000f8e0209 */
[----:B------:R-:W-:Y:S01]  /*2a0d0*/  ULDC UR4, c[0x0][0x600] ;  /* 0x0001800000047ab9 */ /* 0x000fe20000000800 */
[----:B------:R-:W-:Y:S02]  /*2a0e0*/  IMAD.MOV.U32 R4, RZ, RZ, 0x1 ;  /* 0x00000001ff047424 */ /* 0x000fe400078e00ff */
[----:B------:R-:W-:-:S05]  /*2a0f0*/  IMAD R14, R14, UR4, R3 ;  /* 0x000000040e0e7c24 */ /* 0x000fca000f8e0203 */
[----:B------:R-:W-:Y:S02]  /*2a100*/  SEL R3, R14, R9, !P4 ;  /* 0x000000090e037207 */ /* 0x000fe40006000000 */
[----:B------:R-:W-:-:S07]  /*2a110*/  SEL R2, R9, R14, !P4 ;  /* 0x0000000e09027207 */ /* 0x000fce0006000000 */
.L_x_1066:
[----:B------:R-:W-:Y:S05]  /*2a120*/  BSYNC B1 ;  /* 0x0000000000017941 */ /* 0x000fea0003800000 */
.L_x_1065:
[----:B------:R-:W-:-:S13]  /*2a130*/  LOP3.LUT P1, RZ, R4, 0xff, RZ, 0xc0, !PT ;  /* 0x000000ff04ff7812 */ /* 0x000fda000782c0ff */
[----:B------:R-:W-:Y:S05]  /*2a140*/  @P1 BRA `(.L_x_1069) ;  /* 0xfffffff400301947 */ /* 0x000fea000383ffff */
[----:B------:R-:W-:Y:S05]  /*2a150*/  BSYNC B0 ;  /* 0x0000000000007941 */ /* 0x000fea0003800000 */
.L_x_1057:
[----:B------:R-:W-:-:S03]  /*2a160*/  UMOV UR4, 0xffffffff ;  /* 0xffffffff00047882 */ /* 0x000fc60000000000 */
[----:B------:R-:W-:Y:S05]  /*2a170*/  BRA.DIV UR4, `(.L_x_1070) ;  /* 0x0000000604f47947 */ /* 0x000fea000b800000 */
[----:B------:R-:W-:-:S13]  /*2a180*/  ELECT P6, URZ, PT ;  /* 0x00000000003f782f */ /* 0x000fda00038c0000 */
.L_x_1090:
[----:B------:R-:W-:Y:S04]  /*2a190*/  BSSY B0, `(.L_x_1071) ;  /* 0x0000062000007945 */ /* 0x000fe80003800000 */
[----:B------:R-:W-:Y:S05]  /*2a1a0*/  @!P6 BRA `(.L_x_1072) ;  /* 0x000000040080e947 */ /* 0x000fea0003800000 */
[----:B------:R-:W2:Y:S02]  /*2a1b0*/  LDL.LU R2, [R1+0x600] ;  /* 0x0006000001027983 */ /* 0x000ea40000300800 */
[----:B--2---:R-:W-:-:S04]  /*2a1c0*/  LOP3.LUT R2, R2, 0x2, RZ, 0xfc, !PT ;  /* 0x0000000202027812 */ /* 0x004fc800078efcff */
[----:B------:R-:W-:-:S13]  /*2a1d0*/  ISETP.NE.AND P0, PT, R2, 0x3, PT ;  /* 0x000000030200780c */ /* 0x000fda0003f05270 */
[----:B------:R-:W-:Y:S05]  /*2a1e0*/  @!P0 BRA `(.L_x_1073) ;  /* 0x0000000000048947 */ /* 0x000fea0003800000 */
[----:B------:R-:W-:Y:S01]  /*2a1f0*/  BPT.TRAP 0x1 ;  /* 0x000000040000795c */ /* 0x000fe20000300000 */
.L_x_1073:
[----:B------:R-:W0:Y:S01]  /*2a200*/  S2R R3, SR_CgaCtaId ;  /* 0x0000000000037919 */ /* 0x000e220000008800 */
[----:B------:R-:W-:-:S04]  /*2a210*/  MOV R2, 0x400 ;  /* 0x0000040000027802 */ /* 0x000fc80000000f00 */
[----:B0-----:R-:W-:Y:S02]  /*2a220*/  LEA R3, R3, R2, 0x18 ;  /* 0x0000000203037211 */ /* 0x001fe400078ec0ff */
[----:B------:R-:W-:-:S03]  /*2a230*/  SHF.L.U32 R2, R0, 0x1f, RZ ;  /* 0x0000001f00027819 */ /* 0x000fc600000006ff */
[----:B------:R-:W-:-:S04]  /*2a240*/  VIADD R3, R3, 0x50 ;  /* 0x0000005003037836 */ /* 0x000fc80000000000 */
[----:B------:R-:W-:-:S04]  /*2a250*/  IMAD R5, R8, 0x8, R3 ;  /* 0x0000000808057824 */ /* 0x000fc800078e0203 */
[----:B------:R-:W0:Y:S02]  /*2a260*/  SYNCS.PHASECHK.TRANS64.TRYWAIT P0, [R5+URZ], R2 ;  /* 0x00000002050075a7 */ /* 0x000e24000800017f */
[----:B0-----:R-:W-:Y:S05]  /*2a270*/  @!P0 BRA `(.L_x_1074) ;  /* 0x0000000400d48947 */ /* 0x001fea0003800000 */
.L_x_1091:
[----:B------:R-:W-:-:S05]  /*2a280*/  VIADD R8, R8, 0x1 ;  /* 0x0000000108087836 */ /* 0x000fca0000000000 */
[----:B------:R-:W-:-:S04]  /*2a290*/  ISETP.NE.AND P0, PT, R8, 0xa, PT ;  /* 0x0000000a0800780c */ /* 0x000fc80003f05270 */
[----:B0-----:R-:W-:Y:S02]  /*2a2a0*/  SEL R5, RZ, 0x1, P0 ;  /* 0x00000001ff057807 */ /* 0x001fe40000000000 */
[----:B------:R-:W-:Y:S02]  /*2a2b0*/  SEL R8, R8, RZ, P0 ;  /* 0x000000ff08087207 */ /* 0x000fe40000000000 */
[----:B------:R-:W-:-:S03]  /*2a2c0*/  LOP3.LUT R5, R0, R5, RZ, 0x3c, !PT ;  /* 0x0000000500057212 */ /* 0x000fc600078e3cff */
[----:B------:R-:W-:Y:S01]  /*2a2d0*/  IMAD R7, R8, 0x8, R3 ;  /* 0x0000000808077824 */ /* 0x000fe200078e0203 */
[----:B------:R-:W-:-:S04]  /*2a2e0*/  SHF.L.U32 R0, R5, 0x1f, RZ ;  /* 0x0000001f05007819 */ /* 0x000fc800000006ff */
[----:B------:R-:W0:Y:S02]  /*2a2f0*/  SYNCS.PHASECHK.TRANS64.TRYWAIT P0, [R7+URZ], R0 ;  /* 0x00000000070075a7 */ /* 0x000e24000800017f */
[----:B0-----:R-:W-:Y:S05]  /*2a300*/  @!P0 BRA `(.L_x_1075) ;  /* 0x0000000400c48947 */ /* 0x001fea0003800000 */
.L_x_1092:
[----:B0-----:R-:W-:-:S05]  /*2a310*/  VIADD R0, R8, 0x1 ;  /* 0x0000000108007836 */ /* 0x001fca0000000000 */
[----:B------:R-:W-:-:S04]  /*2a320*/  ISETP.NE.AND P0, PT, R0, 0xa, PT ;  /* 0x0000000a0000780c */ /* 0x000fc80003f05270 */
[----:B------:R-:W-:Y:S02]  /*2a330*/  SEL R2, RZ, 0x1, P0 ;  /* 0x00000001ff027807 */ /* 0x000fe40000000000 */
[----:B------:R-:W-:Y:S02]  /*2a340*/  SEL R4, R0, RZ, P0 ;  /* 0x000000ff00047207 */ /* 0x000fe40000000000 */
[----:B------:R-:W-:-:S03]  /*2a350*/  LOP3.LUT R5, R5, R2, RZ, 0x3c, !PT ;  /* 0x0000000205057212 */ /* 0x000fc600078e3cff */
[----:B------:R-:W-:Y:S01]  /*2a360*/  IMAD R7, R4, 0x8, R3 ;  /* 0x0000000804077824 */ /* 0x000fe200078e0203 */
[----:B------:R-:W-:-:S04]  /*2a370*/  SHF.L.U32 R0, R5, 0x1f, RZ ;  /* 0x0000001f05007819 */ /* 0x000fc800000006ff */
[----:B------:R-:W0:Y:S02]  /*2a380*/  SYNCS.PHASECHK.TRANS64.TRYWAIT P0, [R7+URZ], R0 ;  /* 0x00000000070075a7 */ /* 0x000e24000800017f */
[----:B0-----:R-:W-:Y:S05]  /*2a390*/  @!P0 BRA `(.L_x_1076) ;  /* 0x0000000400b48947 */ /* 0x001fea0003800000 */
.L_x_1093:
        /* <DEDUP_REMOVED lines=9> */
.L_x_1094:
        /* <DEDUP_REMOVED lines=9> */
.L_x_1095:
        /* <DEDUP_REMOVED lines=9> */
.L_x_1096:
        /* <DEDUP_REMOVED lines=9> */
.L_x_1097:
        /* <DEDUP_REMOVED lines=9> */
.L_x_1098:
        /* <DEDUP_REMOVED lines=9> */
.L_x_1099:
[----:B0-----:R-:W-:-:S05]  /*2a700*/  VIADD R0, R4, 0x1 ;  /* 0x0000000104007836 */ /* 0x001fca0000000000 */
[----:B------:R-:W-:-:S04]  /*2a710*/  ISETP.NE.AND P0, PT, R0, 0xa, PT ;  /* 0x0000000a0000780c */ /* 0x000fc80003f05270 */
[----:B------:R-:W-:Y:S02]  /*2a720*/  SEL R2, RZ, 0x1, P0 ;  /* 0x00000001ff027807 */ /* 0x000fe40000000000 */
[----:B------:R-:W-:Y:S02]  /*2a730*/  SEL R0, R0, RZ, P0 ;  /* 0x000000ff00007207 */ /* 0x000fe40000000000 */
[----:B------:R-:W-:-:S03]  /*2a740*/  LOP3.LUT R2, R5, R2, RZ, 0x3c, !PT ;  /* 0x0000000205027212 */ /* 0x000fc600078e3cff */
[----:B------:R-:W-:Y:S01]  /*2a750*/  IMAD R3, R0, 0x8, R3 ;  /* 0x0000000800037824 */ /* 0x000fe200078e0203 */
[----:B------:R-:W-:-:S07]  /*2a760*/  SHF.L.U32 R0, R2, 0x1f, RZ ;  /* 0x0000001f02007819 */ /* 0x000fce00000006ff */
.L_x_1083:
[----:B0-----:R0:W1:Y:S02]  /*2a770*/  SYNCS.PHASECHK.TRANS64.TRYWAIT P0, [R3+URZ], R0 ;  /* 0x00000000030075a7 */ /* 0x001064000800017f */
[----:B-1----:R-:W-:Y:S05]  /*2a780*/  @!P0 NANOSLEEP.SYNCS 0x989680 ;  /* 0x009896800000895d */ /* 0x002fea0003900000 */
[----:B------:R-:W1:Y:S02]  /*2a790*/  @!P0 SYNCS.PHASECHK.TRANS64 P0, [R3+URZ], R0 ;  /* 0x00000000030085a7 */ /* 0x000e64000800007f */
[----:B-1----:R-:W-:Y:S05]  /*2a7a0*/  @!P0 BRA `(.L_x_1083) ;  /* 0xfffffffc00f08947 */ /* 0x002fea000383ffff */
.L_x_1072:
[----:B------:R-:W-:Y:S05]  /*2a7b0*/  BSYNC B0 ;  /* 0x0000000000007941 */ /* 0x000fea0003800000 */
.L_x_1071:
[----:B------:R-:W-:Y:S05]  /*2a7c0*/  EXIT ;  /* 0x000000000000794d */ /* 0x000fea0003800000 */
.L_x_18:
[----:B-1----:R1:W4:Y:S02]  /*2a7d0*/  SYNCS.PHASECHK.TRANS64.TRYWAIT P1, [R3+URZ], R0 ;  /* 0x00000000030075a7 */ /* 0x002324000802017f */
[----:B----4-:R-:W-:Y:S05]  /*2a7e0*/  @!P1 NANOSLEEP.SYNCS 0x989680 ;  /* 0x009896800000995d */ /* 0x010fea0003900000 */
[----:B------:R-:W4:Y:S02]  /*2a7f0*/  @!P1 SYNCS.PHASECHK.TRANS64 P1, [R3+URZ], R0 ;  /* 0x00000000030095a7 */ /* 0x000f24000802007f */
[----:B----4-:R-:W-:Y:S05]  /*2a800*/  @!P1 BRA `(.L_x_18) ;  /* 0xfffffffc00f09947 */ /* 0x010fea000383ffff */
[----:B------:R-:W-:Y:S05]  /*2a810*/  BRA `(.L_x_17) ;  /* 0xfffffd6800e87947 */ /* 0x000fea000383ffff */
.L_x_23:
[----:B-1----:R-:W-:-:S04]  /*2a820*/  IMAD.U32 R6, RZ, RZ, UR4 ;  /* 0x00000004ff067e24 */ /* 0x002fc8000f8e00ff */
[----:B------:R1:W2:Y:S03]  /*2a830*/  SYNCS.PHASECHK.TRANS64.TRYWAIT P1, [R6+URZ], R4 ;  /* 0x00000004060075a7 */ /* 0x0002a6000802017f */
[----:B--2---:R-:W-:Y:S05]  /*2a840*/  @!P1 NANOSLEEP.SYNCS 0x989680 ;  /* 0x009896800000995d */ /* 0x004fea0003900000 */
[----:B------:R-:W2:Y:S02]  /*2a850*/  @!P1 SYNCS.PHASECHK.TRANS64 P1, [R6+URZ], R4 ;  /* 0x00000004060095a7 */ /* 0x000ea4000802007f */
[----:B--2---:R-:W-:Y:S05]  /*2a860*/  @!P1 BRA `(.L_x_23) ;  /* 0xfffffffc00ec9947 */ /* 0x004fea000383ffff */
[----:B------:R-:W-:Y:S05]  /*2a870*/  BRA `(.L_x_22) ;  /* 0xfffffd7c00587947 */ /* 0x000fea000383ffff */
.L_x_1058:
[----:B------:R-:W-:Y:S01]  /*2a880*/  BSSY B1, `(.L_x_1084) ;  /* 0x0000006000017945 */ /* 0x000fe20003800000 */
[----:B------:R-:W-:-:S07]  /*2a890*/  IMAD.MOV.U32 R15, RZ, RZ, -0x1 ;  /* 0xffffffffff0f7424 */ /* 0x000fce00078e00ff */
[----:B------:R-:W-:Y:S05]  /*2a8a0*/  WARPSYNC.COLLECTIVE R15, `(.L_x_1085) ;  /* 0x000000000f0c7348 */ /* 0x000fea0003c00000 */
[----:B------:R-:W-:Y:S02]  /*2a8b0*/  ELECT P6, UR62, PT ;  /* 0x00000000003e782f */ /* 0x000fe400038c0000 */
[----:B------:R-:W-:Y:S01]  /*2a8c0*/  MOV R14, UR62 ;  /* 0x0000003e000e7c02 */ /* 0x000fe20008000f00 */
[----:B------:R-:W-:Y:S10]  /*2a8d0*/  ENDCOLLECTIVE ;  /* 0x000000000000791b */ /* 0x000ff40003800000 */
.L_x_1085:
[----:B------:R-:W-:Y:S05]  /*2a8e0*/  BSYNC B1 ;  /* 0x0000000000017941 */ /* 0x000fea0003800000 */
.L_x_1084:
[----:B------:R-:W-:Y:S05]  /*2a8f0*/  BRA `(.L_x_1086) ;  /* 0xffffffec00507947 */ /* 0x000fea000383ffff */
.L_x_1061:
[----:B0-----:R0:W1:Y:S02]  /*2a900*/  SYNCS.PHASECHK.TRANS64.TRYWAIT P1, [R13+URZ+0x50], R18 ;  /* 0x000050120d0075a7 */ /* 0x001064000802017f */
[----:B-1----:R-:W-:Y:S05]  /*2a910*/  @!P1 NANOSLEEP.SYNCS 0x989680 ;  /* 0x009896800000995d */ /* 0x002fea0003900000 */
[----:B------:R-:W1:Y:S02]  /*2a920*/  @!P1 SYNCS.PHASECHK.TRANS64 P1, [R13+URZ+0x50], R18 ;  /* 0x000050120d0095a7 */ /* 0x000e64000802007f */
[----:B-1----:R-:W-:Y:S05]  /*2a930*/  @!P1 BRA `(.L_x_1061) ;  /* 0xfffffffc00f09947 */ /* 0x002fea000383ffff */
[----:B------:R-:W-:Y:S05]  /*2a940*/  BRA `(.L_x_1087) ;  /* 0xffffffec00807947 */ /* 0x000fea000383ffff */
.L_x_1070:
[----:B------:R-:W-:Y:S01]  /*2a950*/  BSSY B0, `(.L_x_1088) ;  /* 0x0000006000007945 */ /* 0x000fe20003800000 */
[----:B------:R-:W-:-:S07]  /*2a960*/  IMAD.MOV.U32 R15, RZ, RZ, -0x1 ;  /* 0xffffffffff0f7424 */ /* 0x000fce00078e00ff */
[----:B------:R-:W-:Y:S05]  /*2a970*/  WARPSYNC.COLLECTIVE R15, `(.L_x_1089) ;  /* 0x000000000f0c7348 */ /* 0x000fea0003c00000 */
[----:B------:R-:W-:Y:S02]  /*2a980*/  ELECT P6, UR62, PT ;  /* 0x00000000003e782f */ /* 0x000fe400038c0000 */
[----:B------:R-:W-:Y:S01]  /*2a990*/  MOV R14, UR62 ;  /* 0x0000003e000e7c02 */ /* 0x000fe20008000f00 */
[----:B------:R-:W-:Y:S10]  /*2a9a0*/  ENDCOLLECTIVE ;  /* 0x000000000000791b */ /* 0x000ff40003800000 */
.L_x_1089:
[----:B------:R-:W-:Y:S05]  /*2a9b0*/  BSYNC B0 ;  /* 0x0000000000007941 */ /* 0x000fea0003800000 */
.L_x_1088:
[----:B------:R-:W-:Y:S05]  /*2a9c0*/  BRA `(.L_x_1090) ;  /* 0xfffffff400f07947 */ /* 0x000fea000383ffff */
.L_x_1074:
[----:B0-----:R0:W1:Y:S02]  /*2a9d0*/  SYNCS.PHASECHK.TRANS64.TRYWAIT P0, [R5+URZ], R2 ;  /* 0x00000002050075a7 */ /* 0x001064000800017f */
[----:B-1----:R-:W-:Y:S05]  /*2a9e0*/  @!P0 NANOSLEEP.SYNCS 0x989680 ;  /* 0x009896800000895d */ /* 0x002fea0003900000 */
[----:B------:R-:W1:Y:S02]  /*2a9f0*/  @!P0 SYNCS.PHASECHK.TRANS64 P0, [R5+URZ], R2 ;  /* 0x00000002050085a7 */ /* 0x000e64000800007f */
[----:B-1----:R-:W-:Y:S05]  /*2aa00*/  @!P0 BRA `(.L_x_1074) ;  /* 0xfffffffc00f08947 */ /* 0x002fea000383ffff */
[----:B------:R-:W-:Y:S05]  /*2aa10*/  BRA `(.L_x_1091) ;  /* 0xfffffff800187947 */ /* 0x000fea000383ffff */
.L_x_1075:
[----:B0-----:R0:W1:Y:S02]  /*2aa20*/  SYNCS.PHASECHK.TRANS64.TRYWAIT P0, [R7+URZ], R0 ;  /* 0x00000000070075a7 */ /* 0x001064000800017f */
[----:B-1----:R-:W-:Y:S05]  /*2aa30*/  @!P0 NANOSLEEP.SYNCS 0x989680 ;  /* 0x009896800000895d */ /* 0x002fea0003900000 */
[----:B------:R-:W1:Y:S02]  /*2aa40*/  @!P0 SYNCS.PHASECHK.TRANS64 P0, [R7+URZ], R0 ;  /* 0x00000000070085a7 */ /* 0x000e64000800007f */
[----:B-1----:R-:W-:Y:S05]  /*2aa50*/  @!P0 BRA `(.L_x_1075) ;  /* 0xfffffffc00f08947 */ /* 0x002fea000383ffff */
[----:B------:R-:W-:Y:S05]  /*2aa60*/  BRA `(.L_x_1092) ;  /* 0xfffffff800287947 */ /* 0x000fea000383ffff */
.L_x_1076:
[----:B0-----:R0:W1:Y:S02]  /*2aa70*/  SYNCS.PHASECHK.TRANS64.TRYWAIT P0, [R7+URZ], R0 ;  /* 0x00000000070075a7 */ /* 0x001064000800017f */
[----:B-1----:R-:W-:Y:S05]  /*2aa80*/  @!P0 NANOSLEEP.SYNCS 0x989680 ;  /* 0x009896800000895d */ /* 0x002fea0003900000 */
[----:B------:R-:W1:Y:S02]  /*2aa90*/  @!P0 SYNCS.PHASECHK.TRANS64 P0, [R7+URZ], R0 ;  /* 0x00000000070085a7 */ /* 0x000e64000800007f */
[----:B-1----:R-:W-:Y:S05]  /*2aaa0*/  @!P0 BRA `(.L_x_1076) ;  /* 0xfffffffc00f08947 */ /* 0x002fea000383ffff */
[----:B------:R-:W-:Y:S05]  /*2aab0*/  BRA `(.L_x_1093) ;  /* 0xfffffff800387947 */ /* 0x000fea000383ffff */
.L_x_1077:
[----:B0-----:R0:W1:Y:S02]  /*2aac0*/  SYNCS.PHASECHK.TRANS64.TRYWAIT P0, [R7+URZ], R0 ;  /* 0x00000000070075a7 */ /* 0x001064000800017f */
[----:B-1----:R-:W-:Y:S05]  /*2aad0*/  @!P0 NANOSLEEP.SYNCS 0x989680 ;  /* 0x009896800000895d */ /* 0x002fea0003900000 */
[----:B------:R-:W1:Y:S02]  /*2aae0*/  @!P0 SYNCS.PHASECHK.TRANS64 P0, [R7+URZ], R0 ;  /* 0x00000000070085a7 */ /* 0x000e64000800007f */
[----:B-1----:R-:W-:Y:S05]  /*2aaf0*/  @!P0 BRA `(.L_x_1077) ;  /* 0xfffffffc00f08947 */ /* 0x002fea000383ffff */
[----:B------:R-:W-:Y:S05]  /*2ab00*/  BRA `(.L_x_1094) ;  /* 0xfffffff800487947 */ /* 0x000fea000383ffff */
.L_x_1078:
[----:B0-----:R0:W1:Y:S02]  /*2ab10*/  SYNCS.PHASECHK.TRANS64.TRYWAIT P0, [R7+URZ], R0 ;  /* 0x00000000070075a7 */ /* 0x001064000800017f */
[----:B-1----:R-:W-:Y:S05]  /*2ab20*/  @!P0 NANOSLEEP.SYNCS 0x989680 ;  /* 0x009896800000895d */ /* 0x002fea0003900000 */
[----:B------:R-:W1:Y:S02]  /*2ab30*/  @!P0 SYNCS.PHASECHK.TRANS64 P0, [R7+URZ], R0 ;  /* 0x00000000070085a7 */ /* 0x000e64000800007f */
[----:B-1----:R-:W-:Y:S05]  /*2ab40*/  @!P0 BRA `(.L_x_1078) ;  /* 0xfffffffc00f08947 */ /* 0x002fea000383ffff */
[----:B------:R-:W-:Y:S05]  /*2ab50*/  BRA `(.L_x_1095) ;  /* 0xfffffff800587947 */ /* 0x000fea000383ffff */
.L_x_1079:
[----:B0-----:R0:W1:Y:S02]  /*2ab60*/  SYNCS.PHASECHK.TRANS64.TRYWAIT P0, [R7+URZ], R0 ;  /* 0x00000000070075a7 */ /* 0x001064000800017f */
[----:B-1----:R-:W-:Y:S05]  /*2ab70*/  @!P0 NANOSLEEP.SYNCS 0x989680 ;  /* 0x009896800000895d */ /* 0x002fea0003900000 */
[----:B------:R-:W1:Y:S02]  /*2ab80*/  @!P0 SYNCS.PHASECHK.TRANS64 P0, [R7+URZ], R0 ;  /* 0x00000000070085a7 */ /* 0x000e64000800007f */
[----:B-1----:R-:W-:Y:S05]  /*2ab90*/  @!P0 BRA `(.L_x_1079) ;  /* 0xfffffffc00f08947 */ /* 0x002fea000383ffff */
[----:B------:R-:W-:Y:S05]  /*2aba0*/  BRA `(.L_x_1096) ;  /* 0xfffffff800687947 */ /* 0x000fea000383ffff */
.L_x_1080:
[----:B0-----:R0:W1:Y:S02]  /*2abb0*/  SYNCS.PHASECHK.TRANS64.TRYWAIT P0, [R7+URZ], R0 ;  /* 0x00000000070075a7 */ /* 0x001064000800017f */
[----:B-1----:R-:W-:Y:S05]  /*2abc0*/  @!P0 NANOSLEEP.SYNCS 0x989680 ;  /* 0x009896800000895d */ /* 0x002fea0003900000 */
[----:B------:R-:W1:Y:S02]  /*2abd0*/  @!P0 SYNCS.PHASECHK.TRANS64 P0, [R7+URZ], R0 ;  /* 0x00000000070085a7 */ /* 0x000e64000800007f */
[----:B-1----:R-:W-:Y:S05]  /*2abe0*/  @!P0 BRA `(.L_x_1080) ;  /* 0xfffffffc00f08947 */ /* 0x002fea000383ffff */
[----:B------:R-:W-:Y:S05]  /*2abf0*/  BRA `(.L_x_1097) ;  /* 0xfffffff800787947 */ /* 0x000fea000383ffff */
.L_x_1081:
[----:B0-----:R0:W1:Y:S02]  /*2ac00*/  SYNCS.PHASECHK.TRANS64.TRYWAIT P0, [R7+URZ], R0 ;  /* 0x00000000070075a7 */ /* 0x001064000800017f */
[----:B-1----:R-:W-:Y:S05]  /*2ac10*/  @!P0 NANOSLEEP.SYNCS 0x989680 ;  /* 0x009896800000895d */ /* 0x002fea0003900000 */
[----:B------:R-:W1:Y:S02]  /*2ac20*/  @!P0 SYNCS.PHASECHK.TRANS64 P0, [R7+URZ], R0 ;  /* 0x00000000070085a7 */ /* 0x000e64000800007f */
[----:B-1----:R-:W-:Y:S05]  /*2ac30*/  @!P0 BRA `(.L_x_1081) ;  /* 0xfffffffc00f08947 */ /* 0x002fea000383ffff */
[----:B------:R-:W-:Y:S05]  /*2ac40*/  BRA `(.L_x_1098) ;  /* 0xfffffff800887947 */ /* 0x000fea000383ffff */
.L_x_1082:
[----:B0-----:R0:W1:Y:S02]  /*2ac50*/  SYNCS.PHASECHK.TRANS64.TRYWAIT P0, [R7+URZ], R0 ;  /* 0x00000000070075a7 */ /* 0x001064000800017f */
[----:B-1----:R-:W-:Y:S05]  /*2ac60*/  @!P0 NANOSLEEP.SYNCS 0x989680 ;  /* 0x009896800000895d */ /* 0x002fea0003900000 */
[----:B------:R-:W1:Y:S02]  /*2ac70*/  @!P0 SYNCS.PHASECHK.TRANS64 P0, [R7+URZ], R0 ;  /* 0x00000000070085a7 */ /* 0x000e64000800007f */
[----:B-1----:R-:W-:Y:S05]  /*2ac80*/  @!P0 BRA `(.L_x_1082) ;  /* 0xfffffffc00f08947 */ /* 0x002fea000383ffff */
[----:B------:R-:W-:Y:S05]  /*2ac90*/  BRA `(.L_x_1099) ;  /* 0xfffffff800987947 */ /* 0x000fea000383ffff */
.L_x_1100:
[----:B------:R-:W-:-:S00]  /*2aca0*/  BRA `(.L_x_1100) ;  /* 0xfffffffc00fc7947 */ /* 0x000fc0000383ffff */
[----:B------:R-:W-:-:S00]  /*2acb0*/  NOP ;  /* 0x0000000000007918 */ /* 0x000fc00000000000 */
        /* <DEDUP_REMOVED lines=12> */
.L_x_1101:


//--------------------- .nv.global.init           --------------------------
	.section	.nv.global.init,"aw",@progbits
.nv.global.init:
	.type		$str$22,@object
	.size		$str$22,($str$23 - $str$22)
$str$22:
        /*0000*/ 	.byte	0x6b, 0x5f, 0x74, 0x69, 0x6c, 0x65, 0x5f, 0x63, 0x6f, 0x75, 0x6e, 0x74, 0x20, 0x3e, 0x3d, 0x20
        /*0010*/ 	.byte	0x31, 0x00
	.type		$str$23,@object
	.size		$str$23,(__unnamed_1 - $str$23)
$str$23:
        /*0012*/ 	.byte	0x2f, 0x74, 0x6d, 0x70, 0x2f, 0x63, 0x75, 0x74, 0x6c, 0x61, 0x73, 0x73, 0x5f, 0x73, 0x77, 0x65
        /*0022*/ 	.byte	0x65, 0x70, 0x5f, 0x73, 0x72, 0x63, 0x2f, 0x69, 0x6e, 0x63, 0x6c, 0x75, 0x64, 0x65, 0x2f, 0x63
        /*0032*/ 	.byte	0x75, 0x74, 0x6c, 0x61, 0x73, 0x73, 0x2f, 0x67, 0x65, 0x6d, 0x6d, 0x2f, 0x63, 0x6f, 0x6c, 0x6c
        /*0042*/ 	.byte	0x65, 0x63, 0x74, 0x69, 0x76, 0x65, 0x2f, 0x73, 0x6d, 0x39, 0x30, 0x5f, 0x6d, 0x6d, 0x61, 0x5f
        /*0052*/ 	.byte	0x74, 0x6d, 0x61, 0x5f, 0x67, 0x6d, 0x6d, 0x61, 0x5f, 0x73, 0x73, 0x5f, 0x77, 0x61, 0x72, 0x70
        /*0062*/ 	.byte	0x73, 0x70, 0x65, 0x63, 0x69, 0x61, 0x6c, 0x69, 0x7a, 0x65, 0x64, 0x2e, 0x68, 0x70, 0x70, 0x00
	.type		__unnamed_1,@object
	.size		__unnamed_1,(.L_0 - __unnamed_1)
__unnamed_1:
        /* <DEDUP_REMOVED lines=181> */
        /*0bc2*/ 	.byte	0x3a, 0x69, 0x64, 0x65, 0x6e, 0x74, 0x69, 0x74, 0x79, 0x5d, 0x00
.L_0:


//--------------------- .nv.shared._ZN7cutlass13device_kernelINS_4gemm6kernel13GemmUniversalIN4cute5tupleIJiiiiEEENS1_10collective13CollectiveMmaINS1_34MainloopSm90TmaGmmaWarpSpecializedILi10ENS5_IJNS4_1CILi1EEESB_SB_EEENS1_35KernelTmaWarpSpecializedCooperativeEEENS5_IJNSA_ILi192EEENSA_ILi512EEENSA_ILi16EEEEEENS_10bfloat16_tENS5_IJlSB_lEEESJ_SK_NS4_8TiledMMAINS4_8MMA_AtomIJNS4_4SM904GMMA28MMA_64x256x16_F32BF16BF16_SSILNSO_5MajorE0ELSQ_0ELNSO_7ScaleInE1ELSR_1EEEEEENS4_6LayoutINS5_IJNSA_ILi2EEESB_SB_EEENS5_IJSB_NSA_ILi0EEESX_EEEEENS5_IJNS4_10UnderscoreES10_S10_EEEEENS4_13SM90_TMA_LOADENS4_14ComposedLayoutINS4_7SwizzleILi1ELi4ELi3EEENS4_18smem_ptr_flag_bitsILi16EEENSU_INS5_IJNSA_ILi8EEESH_EEENS5_IJSH_SB_EEEEEEEvNS4_8identityES13_S1D_vS1E_EENS_8epilogue10collective6detail29Sm90TmaWarpSpecializedAdapterINS1H_15DefaultEpilogueISJ_SK_SK_NS1G_6thread17LinearCombinationISJ_Li1EffLNS1L_9ScaleType4KindE0ELNS_15FloatRoundStyleE2ESJ_EENS1_15EpilogueDefaultEEEEEvvEEEEvNT_6ParamsE --------------------------
	.section	.nv.shared._ZN7cutlass13device_kernelINS_4gemm6kernel13GemmUniversalIN4cute5tupleIJiiiiEEENS1_10collective13CollectiveMmaINS1_34MainloopSm90TmaGmmaWarpSpecializedILi10ENS5_IJNS4_1CILi1EEESB_SB_EEENS1_35KernelTmaWarpSpecializedCooperativeEEENS5_IJNSA_ILi192EEENSA_ILi512EEENSA_ILi16EEEEEENS_10bfloat16_tENS5_IJlSB_lEEESJ_SK_NS4_8TiledMMAINS4_8MMA_AtomIJNS4_4SM904GMMA28MMA_64x256x16_F32BF16BF16_SSILNSO_5MajorE0ELSQ_0ELNSO_7ScaleInE1ELSR_1EEEEEENS4_6LayoutINS5_IJNSA_ILi2EEESB_SB_EEENS5_IJSB_NSA_ILi0EEESX_EEEEENS5_IJNS4_10UnderscoreES10_S10_EEEEENS4_13SM90_TMA_LOADENS4_14ComposedLayoutINS4_7SwizzleILi1ELi4ELi3EEENS4_18smem_ptr_flag_bitsILi16EEENSU_INS5_IJNSA_ILi8EEESH_EEENS5_IJSH_SB_EEEEEEEvNS4_8identityES13_S1D_vS1E_EENS_8epilogue10collective6detail29Sm90TmaWarpSpecializedAdapterINS1H_15DefaultEpilogueISJ_SK_SK_NS1G_6thread17LinearCombinationISJ_Li1EffLNS1L_9ScaleType4KindE0ELNS_15FloatRoundStyleE2ESJ_EENS1_15EpilogueDefaultEEEEEvvEEEEvNT_6ParamsE,"aw",@nobits
	.sectionflags	@""
	.align	16
	.zero		1024


//--------------------- .nv.shared.reserved.0     --------------------------
	.section	.nv.shared.reserved.0,"aw",@nobits
	.weak		__nv_reservedSMEM_offset_0_alias
	.size		__nv_reservedSMEM_offset_0_alias, 0, 0
	.other		__nv_reservedSMEM_offset_0_alias,@"STO_CUDA_RESERVED_SHARED STV_DEFAULT"
__nv_reservedSMEM_offset_0_alias:
	.zero		0


//--------------------- .nv.global                --------------------------
	.section	.nv.global,"aw",@nobits
.nv.global:
	.type		_ZN40_INTERNAL_5119a282_4_k_cu_d6aeb088_100164cute1_E,@object
	.size		_ZN40_INTERNAL_5119a282_4_k_cu_d6aeb088_100164cute1_E,(_ZN40_INTERNAL_5119a282_4_k_cu_d6aeb088_100164cuda3std3__45__cpo6cbeginE - _ZN40_INTERNAL_5119a282_4_k_cu_d6aeb088_100164cute1_E)
_ZN40_INTERNAL_5119a282_4_k_cu_d6aeb088_100164cute1_E:
	.zero		1
	.type		_ZN40_INTERNAL_5119a282_4_k_cu_d6aeb088_100164cuda3std3__45__cpo6cbeginE,@object
	.size		_ZN40_INTERNAL_5119a282_4_k_cu_d6aeb088_100164cuda3std3__45__cpo6cbeginE,(_ZN40_INTERNAL_5119a282_4_k_cu_d6aeb088_100164cuda3std3__48in_placeE - _ZN40_INTERNAL_5119a282_4_k_cu_d6aeb088_100164cuda3std3__45__cpo6cbeginE)
_ZN40_INTERNAL_5119a282_4_k_cu_d6aeb088_100164cuda3std3__45__cpo6cbeginE:
	.zero		1
	.type		_ZN40_INTERNAL_5119a282_4_k_cu_d6aeb088_100164cuda3std3__48in_placeE,@object
	.size		_ZN40_INTERNAL_5119a282_4_k_cu_d6aeb088_100164cuda3std3__48in_placeE,(_ZN40_INTERNAL_5119a282_4_k_cu_d6aeb088_100164cuda3std6ranges3__45__cpo9iter_moveE - _ZN40_INTERNAL_5119a282_4_k_cu_d6aeb088_100164cuda3std3__48in_placeE)
_ZN40_INTERNAL_5119a282_4_k_cu_d6aeb088_100164cuda3std3__48in_placeE:
	.zero		1
	.type		_ZN40_INTERNAL_5119a282_4_k_cu_d6aeb088_100164cuda3std6ranges3__45__cpo9iter_moveE,@object
	.size		_ZN40_INTERNAL_5119a282_4_k_cu_d6aeb088_100164cuda3std6ranges3__45__cpo9iter_moveE,(_ZN40_INTERNAL_5119a282_4_k_cu_d6aeb088_100164cuda3std3__45__cpo5beginE - _ZN40_INTERNAL_5119a282_4_k_cu_d6aeb088_100164cuda3std6ranges3__45__cpo9iter_moveE)
_ZN40_INTERNAL_5119a282_4_k_cu_d6aeb088_100164cuda3std6ranges3__45__cpo9iter_moveE:
	.zero		1
	.type		_ZN40_INTERNAL_5119a282_4_k_cu_d6aeb088_100164cuda3std3__45__cpo5beginE,@object
	.size		_ZN40_INTERNAL_5119a282_4_k_cu_d6aeb088_100164cuda3std3__45__cpo5beginE,(_ZN40_INTERNAL_5119a282_4_k_cu_d6aeb088_100164cuda3std3__442_GLOBAL__N__5119a282_4_k_cu_d6aeb088_100166ignoreE - _ZN40_INTERNAL_5119a282_4_k_cu_d6aeb088_100164cuda3std3__45__cpo5beginE)
_ZN40_INTERNAL_5119a282_4_k_cu_d6aeb088_100164cuda3std3__45__cpo5beginE:
	.zero		1
	.type		_ZN40_INTERNAL_5119a282_4_k_cu_d6aeb088_100164cuda3std3__442_GLOBAL__N__5119a282_4_k_cu_d6aeb088_100166ignoreE,@object
	.size		_ZN40_INTERNAL_5119a282_4_k_cu_d6aeb088_100164cuda3std3__442_GLOBAL__N__5119a282_4_k_cu_d6aeb088_100166ignoreE,(_ZN40_INTERNAL_5119a282_4_k_cu_d6aeb088_100164cute7productE - _ZN40_INTERNAL_5119a282_4_k_cu_d6aeb088_100164cuda3std3__442_GLOBAL__N__5119a282_4_k_cu_d6aeb088_100166ignoreE)
_ZN40_INTERNAL_5119a282_4_k_cu_d6aeb088_100164cuda3std3__442_GLOBAL__N__5119a282_4_k_cu_d6aeb088_100166ignoreE:
	.zero		1
	.type		_ZN40_INTERNAL_5119a282_4_k_cu_d6aeb088_100164cute7productE,@object
	.size		_ZN40_INTERNAL_5119a282_4_k_cu_d6aeb088_100164cute7productE,(_ZN40_INTERNAL_5119a282_4_k_cu_d6aeb088_100164cuda3std3__45__cpo3endE - _ZN40_INTERNAL_5119a282_4_k_cu_d6aeb088_100164cute7productE)
_ZN40_INTERNAL_5119a282_4_k_cu_d6aeb088_100164cute7productE:
	.zero		1
	.type		_ZN40_INTERNAL_5119a282_4_k_cu_d6aeb088_100164cuda3std3__45__cpo3endE,@object
	.size		_ZN40_INTERNAL_5119a282_4_k_cu_d6aeb088_100164cuda3std3__45__cpo3endE,(_ZN40_INTERNAL_5119a282_4_k_cu_d6aeb088_100164cuda3std3__419piecewise_constructE - _ZN40_INTERNAL_5119a282_4_k_cu_d6aeb088_100164cuda3std3__45__cpo3endE)
_ZN40_INTERNAL_5119a282_4_k_cu_d6aeb088_100164cuda3std3__45__cpo3endE:
	.zero		1
	.type		_ZN40_INTERNAL_5119a282_4_k_cu_d6aeb088_100164cuda3std3__419piecewise_constructE,@object
	.size		_ZN40_INTERNAL_5119a282_4_k_cu_d6aeb088_100164cuda3std3__419piecewise_constructE,(_ZN40_INTERNAL_5119a282_4_k_cu_d6aeb088_100164cuda3std3__45__cpo4cendE - _ZN40_INTERNAL_5119a282_4_k_cu_d6aeb088_100164cuda3std3__419piecewise_constructE)
_ZN40_INTERNAL_5119a282_4_k_cu_d6aeb088_100164cuda3std3__419piecewise_constructE:
	.zero		1
	.type		_ZN40_INTERNAL_5119a282_4_k_cu_d6aeb088_100164cuda3std3__45__cpo4cendE,@object
	.size		_ZN40_INTERNAL_5119a282_4_k_cu_d6aeb088_100164cuda3std3__45__cpo4cendE,(_ZN40_INTERNAL_5119a282_4_k_cu_d6aeb088_100164cuda3std6ranges3__45__cpo4swapE - _ZN40_INTERNAL_5119a282_4_k_cu_d6aeb088_100164cuda3std3__45__cpo4cendE)
_ZN40_INTERNAL_5119a282_4_k_cu_d6aeb088_100164cuda3std3__45__cpo4cendE:
	.zero		1
	.type		_ZN40_INTERNAL_5119a282_4_k_cu_d6aeb088_100164cuda3std6ranges3__45__cpo4swapE,@object
	.size		_ZN40_INTERNAL_5119a282_4_k_cu_d6aeb088_100164cuda3std6ranges3__45__cpo4swapE,(.L_8 - _ZN40_INTERNAL_5119a282_4_k_cu_d6aeb088_100164cuda3std6ranges3__45__cpo4swapE)
_ZN40_INTERNAL_5119a282_4_k_cu_d6aeb088_100164cuda3std6ranges3__45__cpo4swapE:
	.zero		1
.L_8:


//--------------------- .nv.constant0._ZN7cutlass13device_kernelINS_4gemm6kernel13GemmUniversalIN4cute5tupleIJiiiiEEENS1_10collective13CollectiveMmaINS1_34MainloopSm90TmaGmmaWarpSpecializedILi10ENS5_IJNS4_1CILi1EEESB_SB_EEENS1_35KernelTmaWarpSpecializedCooperativeEEENS5_IJNSA_ILi192EEENSA_ILi512EEENSA_ILi16EEEEEENS_10bfloat16_tENS5_IJlSB_lEEESJ_SK_NS4_8TiledMMAINS4_8MMA_AtomIJNS4_4SM904GMMA28MMA_64x256x16_F32BF16BF16_SSILNSO_5MajorE0ELSQ_0ELNSO_7ScaleInE1ELSR_1EEEEEENS4_6LayoutINS5_IJNSA_ILi2EEESB_SB_EEENS5_IJSB_NSA_ILi0EEESX_EEEEENS5_IJNS4_10UnderscoreES10_S10_EEEEENS4_13SM90_TMA_LOADENS4_14ComposedLayoutINS4_7SwizzleILi1ELi4ELi3EEENS4_18smem_ptr_flag_bitsILi16EEENSU_INS5_IJNSA_ILi8EEESH_EEENS5_IJSH_SB_EEEEEEEvNS4_8identityES13_S1D_vS1E_EENS_8epilogue10collective6detail29Sm90TmaWarpSpecializedAdapterINS1H_15DefaultEpilogueISJ_SK_SK_NS1G_6thread17LinearCombinationISJ_Li1EffLNS1L_9ScaleType4KindE0ELNS_15FloatRoundStyleE2ESJ_EENS1_15EpilogueDefaultEEEEEvvEEEEvNT_6ParamsE --------------------------
	.section	.nv.constant0._ZN7cutlass13device_kernelINS_4gemm6kernel13GemmUniversalIN4cute5tupleIJiiiiEEENS1_10collective13CollectiveMmaINS1_34MainloopSm90TmaGmmaWarpSpecializedILi10ENS5_IJNS4_1CILi1EEESB_SB_EEENS1_35KernelTmaWarpSpecializedCooperativeEEENS5_IJNSA_ILi192EEENSA_ILi512EEENSA_ILi16EEEEEENS_10bfloat16_tENS5_IJlSB_lEEESJ_SK_NS4_8TiledMMAINS4_8MMA_AtomIJNS4_4SM904GMMA28MMA_64x256x16_F32BF16BF16_SSILNSO_5MajorE0ELSQ_0ELNSO_7ScaleInE1ELSR_1EEEEEENS4_6LayoutINS5_IJNSA_ILi2EEESB_SB_EEENS5_IJSB_NSA_ILi0EEESX_EEEEENS5_IJNS4_10UnderscoreES10_S10_EEEEENS4_13SM90_TMA_LOADENS4_14ComposedLayoutINS4_7SwizzleILi1ELi4ELi3EEENS4_18smem_ptr_flag_bitsILi16EEENSU_INS5_IJNSA_ILi8EEESH_EEENS5_IJSH_SB_EEEEEEEvNS4_8identityES13_S1D_vS1E_EENS_8epilogue10collective6detail29Sm90TmaWarpSpecializedAdapterINS1H_15DefaultEpilogueISJ_SK_SK_NS1G_6thread17LinearCombinationISJ_Li1EffLNS1L_9ScaleType4KindE0ELNS_15FloatRoundStyleE2ESJ_EENS1_15EpilogueDefaultEEEEEvvEEEEvNT_6ParamsE,"a",@progbits
	.sectionflags	@""
	.align	4
.nv.constant0._ZN7cutlass13device_kernelINS_4gemm6kernel13GemmUniversalIN4cute5tupleIJiiiiEEENS1_10collective13CollectiveMmaINS1_34MainloopSm90TmaGmmaWarpSpecializedILi10ENS5_IJNS4_1CILi1EEESB_SB_EEENS1_35KernelTmaWarpSpecializedCooperativeEEENS5_IJNSA_ILi192EEENSA_ILi512EEENSA_ILi16EEEEEENS_10bfloat16_tENS5_IJlSB_lEEESJ_SK_NS4_8TiledMMAINS4_8MMA_AtomIJNS4_4SM904GMMA28MMA_64x256x16_F32BF16BF16_SSILNSO_5MajorE0ELSQ_0ELNSO_7ScaleInE1ELSR_1EEEEEENS4_6LayoutINS5_IJNSA_ILi2EEESB_SB_EEENS5_IJSB_NSA_ILi0EEESX_EEEEENS5_IJNS4_10UnderscoreES10_S10_EEEEENS4_13SM90_TMA_LOADENS4_14ComposedLayoutINS4_7SwizzleILi1ELi4ELi3EEENS4_18smem_ptr_flag_bitsILi16EEENSU_INS5_IJNSA_ILi8EEESH_EEENS5_IJSH_SB_EEEEEEEvNS4_8identityES13_S1D_vS1E_EENS_8epilogue10collective6detail29Sm90TmaWarpSpecializedAdapterINS1H_15DefaultEpilogueISJ_SK_SK_NS1G_6thread17LinearCombinationISJ_Li1EffLNS1L_9ScaleType4KindE0ELNS_15FloatRoundStyleE2ESJ_EENS1_15EpilogueDefaultEEEEEvvEEEEvNT_6ParamsE:
	.zero		1664


//--------------------- SYMBOLS --------------------------

	.type		.nv.reservedSmem.offset0,@object
	.size		.nv.reservedSmem.offset0,0x4
	.type		__assertfail,@function
